	.target	sm_90a

	.elftype	@"ET_EXEC"


//--------------------- .note.nv.tkinfo           --------------------------
	.section	.note.nv.tkinfo,"",@"SHT_NOTE"
	.sectionflags	@"SHF_NOTE_NV_TKINFO"
	.tkinfo
        /*0018*/ 	.word	0x00000002
        /*0030*/ 	.string	""
        /*0030*/ 	.string	"ptxas"
        /*0030*/ 	.string	"Cuda compilation tools, release 13.0, V13.0.88"
        /*0030*/ 	.string	"Build cuda_13.0.r13.0/compiler.36424714_0"
        /*0030*/ 	.string	"-arch sm_90a -m 64 "



//--------------------- .note.nv.cuinfo           --------------------------
	.section	.note.nv.cuinfo,"",@"SHT_NOTE"
	.sectionflags	@"SHF_NOTE_NV_CUINFO"
        /*0018*/ 	.short	0x0002
        /*001a*/ 	.short	0x005a
        /*001c*/ 	.short	0x0082
	.zero		2


//--------------------- .nv.info                  --------------------------
	.section	.nv.info,"",@"SHT_CUDA_INFO"
	.align	4


	//----- nvinfo : EIATTR_REGCOUNT
	.align		4
        /*0000*/ 	.byte	0x04, 0x2f
        /*0002*/ 	.short	(.L_15 - .L_14)
	.align		4
.L_14:
        /*0004*/ 	.word	index@(_ZN7cutlass13device_kernelINS_4gemm6kernel13GemmUniversalIN4cute5tupleIJiiiiEEENS1_10collective13CollectiveMmaINS1_34MainloopSm90TmaGmmaWarpSpecializedILi3ENS5_IJNS4_1CILi4EEENSA_ILi1EEESC_EEENS1_35KernelTmaWarpSpecializedCooperativeEEENS5_IJNSA_ILi128EEESG_SG_EEENS_6half_tENS5_IJlSC_lEEESI_SJ_NS4_8TiledMMAINS4_8MMA_AtomIJNS4_4SM904GMMA26MMA_64x128x16_F32F16F16_SSILNSN_5MajorE0ELSP_0ELNSN_7ScaleInE1ELSQ_1EEEEEENS4_6LayoutINS5_IJNSA_ILi2EEESC_SC_EEENS5_IJSC_NSA_ILi0EEESW_EEEEENS5_IJNS4_10UnderscoreESZ_SZ_EEEEENS4_13SM90_TMA_LOADENS4_14ComposedLayoutINS4_7SwizzleILi3ELi4ELi3EEENS4_18smem_ptr_flag_bitsILi16EEENST_INS5_IJNSA_ILi8EEENSA_ILi64EEEEEENS5_IJS19_SC_EEEEEEEvNS4_8identityENS4_23SM90_TMA_LOAD_MULTICASTES1D_vS1E_EENS_8epilogue10collective6detail29Sm90TmaWarpSpecializedAdapterINS1I_15DefaultEpilogueISI_SJ_SJ_NS1H_6thread17LinearCombinationISI_Li1EffLNS1M_9ScaleType4KindE0ELNS_15FloatRoundStyleE2ESI_EENS1_15EpilogueDefaultEEEEEvvEEEEvNT_6ParamsE)
        /*0008*/ 	.word	0x000000a8


	//----- nvinfo : EIATTR_FRAME_SIZE
	.align		4
.L_15:
        /*000c*/ 	.byte	0x04, 0x11
        /*000e*/ 	.short	(.L_17 - .L_16)
	.align		4
.L_16:
        /*0010*/ 	.word	index@(_ZN7cutlass13device_kernelINS_4gemm6kernel13GemmUniversalIN4cute5tupleIJiiiiEEENS1_10collective13CollectiveMmaINS1_34MainloopSm90TmaGmmaWarpSpecializedILi3ENS5_IJNS4_1CILi4EEENSA_ILi1EEESC_EEENS1_35KernelTmaWarpSpecializedCooperativeEEENS5_IJNSA_ILi128EEESG_SG_EEENS_6half_tENS5_IJlSC_lEEESI_SJ_NS4_8TiledMMAINS4_8MMA_AtomIJNS4_4SM904GMMA26MMA_64x128x16_F32F16F16_SSILNSN_5MajorE0ELSP_0ELNSN_7ScaleInE1ELSQ_1EEEEEENS4_6LayoutINS5_IJNSA_ILi2EEESC_SC_EEENS5_IJSC_NSA_ILi0EEESW_EEEEENS5_IJNS4_10UnderscoreESZ_SZ_EEEEENS4_13SM90_TMA_LOADENS4_14ComposedLayoutINS4_7SwizzleILi3ELi4ELi3EEENS4_18smem_ptr_flag_bitsILi16EEENST_INS5_IJNSA_ILi8EEENSA_ILi64EEEEEENS5_IJS19_SC_EEEEEEEvNS4_8identityENS4_23SM90_TMA_LOAD_MULTICASTES1D_vS1E_EENS_8epilogue10collective6detail29Sm90TmaWarpSpecializedAdapterINS1I_15DefaultEpilogueISI_SJ_SJ_NS1H_6thread17LinearCombinationISI_Li1EffLNS1M_9ScaleType4KindE0ELNS_15FloatRoundStyleE2ESI_EENS1_15EpilogueDefaultEEEEEvvEEEEvNT_6ParamsE)
        /*0014*/ 	.word	0x00000000


	//----- nvinfo : EIATTR_MIN_STACK_SIZE
	.align		4
.L_17:
        /*0018*/ 	.byte	0x04, 0x12
        /*001a*/ 	.short	(.L_19 - .L_18)
	.align		4
.L_18:
        /*001c*/ 	.word	index@(_ZN7cutlass13device_kernelINS_4gemm6kernel13GemmUniversalIN4cute5tupleIJiiiiEEENS1_10collective13CollectiveMmaINS1_34MainloopSm90TmaGmmaWarpSpecializedILi3ENS5_IJNS4_1CILi4EEENSA_ILi1EEESC_EEENS1_35KernelTmaWarpSpecializedCooperativeEEENS5_IJNSA_ILi128EEESG_SG_EEENS_6half_tENS5_IJlSC_lEEESI_SJ_NS4_8TiledMMAINS4_8MMA_AtomIJNS4_4SM904GMMA26MMA_64x128x16_F32F16F16_SSILNSN_5MajorE0ELSP_0ELNSN_7ScaleInE1ELSQ_1EEEEEENS4_6LayoutINS5_IJNSA_ILi2EEESC_SC_EEENS5_IJSC_NSA_ILi0EEESW_EEEEENS5_IJNS4_10UnderscoreESZ_SZ_EEEEENS4_13SM90_TMA_LOADENS4_14ComposedLayoutINS4_7SwizzleILi3ELi4ELi3EEENS4_18smem_ptr_flag_bitsILi16EEENST_INS5_IJNSA_ILi8EEENSA_ILi64EEEEEENS5_IJS19_SC_EEEEEEEvNS4_8identityENS4_23SM90_TMA_LOAD_MULTICASTES1D_vS1E_EENS_8epilogue10collective6detail29Sm90TmaWarpSpecializedAdapterINS1I_15DefaultEpilogueISI_SJ_SJ_NS1H_6thread17LinearCombinationISI_Li1EffLNS1M_9ScaleType4KindE0ELNS_15FloatRoundStyleE2ESI_EENS1_15EpilogueDefaultEEEEEvvEEEEvNT_6ParamsE)
        /*0020*/ 	.word	0x00000000
.L_19:


//--------------------- .nv.compat                --------------------------
	.section	.nv.compat,"",@"SHT_CUDA_COMPAT_INFO"
	.align	4
        /*0000*/ 	.byte	0x02, 0x09, 0x01, 0x00, 0x02, 0x02, 0x04, 0x00, 0x02, 0x05, 0x05, 0x00, 0x03, 0x07, 0x01, 0x01
        /*0010*/ 	.byte	0x02, 0x03, 0x01, 0x00, 0x02, 0x06, 0x01, 0x00, 0x04, 0x0b, 0x08, 0x00, 0x00, 0x00, 0x00, 0x00
        /*0020*/ 	.byte	0x00, 0x00, 0x00, 0x00


//--------------------- .nv.info._ZN7cutlass13device_kernelINS_4gemm6kernel13GemmUniversalIN4cute5tupleIJiiiiEEENS1_10collective13CollectiveMmaINS1_34MainloopSm90TmaGmmaWarpSpecializedILi3ENS5_IJNS4_1CILi4EEENSA_ILi1EEESC_EEENS1_35KernelTmaWarpSpecializedCooperativeEEENS5_IJNSA_ILi128EEESG_SG_EEENS_6half_tENS5_IJlSC_lEEESI_SJ_NS4_8TiledMMAINS4_8MMA_AtomIJNS4_4SM904GMMA26MMA_64x128x16_F32F16F16_SSILNSN_5MajorE0ELSP_0ELNSN_7ScaleInE1ELSQ_1EEEEEENS4_6LayoutINS5_IJNSA_ILi2EEESC_SC_EEENS5_IJSC_NSA_ILi0EEESW_EEEEENS5_IJNS4_10UnderscoreESZ_SZ_EEEEENS4_13SM90_TMA_LOADENS4_14ComposedLayoutINS4_7SwizzleILi3ELi4ELi3EEENS4_18smem_ptr_flag_bitsILi16EEENST_INS5_IJNSA_ILi8EEENSA_ILi64EEEEEENS5_IJS19_SC_EEEEEEEvNS4_8identityENS4_23SM90_TMA_LOAD_MULTICASTES1D_vS1E_EENS_8epilogue10collective6detail29Sm90TmaWarpSpecializedAdapterINS1I_15DefaultEpilogueISI_SJ_SJ_NS1H_6thread17LinearCombinationISI_Li1EffLNS1M_9ScaleType4KindE0ELNS_15FloatRoundStyleE2ESI_EENS1_15EpilogueDefaultEEEEEvvEEEEvNT_6ParamsE --------------------------
	.section	.nv.info._ZN7cutlass13device_kernelINS_4gemm6kernel13GemmUniversalIN4cute5tupleIJiiiiEEENS1_10collective13CollectiveMmaINS1_34MainloopSm90TmaGmmaWarpSpecializedILi3ENS5_IJNS4_1CILi4EEENSA_ILi1EEESC_EEENS1_35KernelTmaWarpSpecializedCooperativeEEENS5_IJNSA_ILi128EEESG_SG_EEENS_6half_tENS5_IJlSC_lEEESI_SJ_NS4_8TiledMMAINS4_8MMA_AtomIJNS4_4SM904GMMA26MMA_64x128x16_F32F16F16_SSILNSN_5MajorE0ELSP_0ELNSN_7ScaleInE1ELSQ_1EEEEEENS4_6LayoutINS5_IJNSA_ILi2EEESC_SC_EEENS5_IJSC_NSA_ILi0EEESW_EEEEENS5_IJNS4_10UnderscoreESZ_SZ_EEEEENS4_13SM90_TMA_LOADENS4_14ComposedLayoutINS4_7SwizzleILi3ELi4ELi3EEENS4_18smem_ptr_flag_bitsILi16EEENST_INS5_IJNSA_ILi8EEENSA_ILi64EEEEEENS5_IJS19_SC_EEEEEEEvNS4_8identityENS4_23SM90_TMA_LOAD_MULTICASTES1D_vS1E_EENS_8epilogue10collective6detail29Sm90TmaWarpSpecializedAdapterINS1I_15DefaultEpilogueISI_SJ_SJ_NS1H_6thread17LinearCombinationISI_Li1EffLNS1M_9ScaleType4KindE0ELNS_15FloatRoundStyleE2ESI_EENS1_15EpilogueDefaultEEEEEvvEEEEvNT_6ParamsE,"",@"SHT_CUDA_INFO"
	.sectionflags	@""
	.align	4


	//----- nvinfo : EIATTR_CUDA_API_VERSION
	.align		4
        /*0000*/ 	.byte	0x04, 0x37
        /*0002*/ 	.short	(.L_21 - .L_20)
.L_20:
        /*0004*/ 	.word	0x00000082


	//----- nvinfo : EIATTR_KPARAM_INFO
	.align		4
.L_21:
        /*0008*/ 	.byte	0x04, 0x17
        /*000a*/ 	.short	(.L_23 - .L_22)
.L_22:
        /*000c*/ 	.word	0x00000000
        /*0010*/ 	.short	0x0000
        /*0012*/ 	.short	0x0070
        /*0014*/ 	.byte	0x00, 0xf0, 0x01, 0x10


	//----- nvinfo : EIATTR_SPARSE_MMA_MASK
	.align		4
.L_23:
        /*0018*/ 	.byte	0x03, 0x50
        /*001a*/ 	.short	0x0000


	//----- nvinfo : EIATTR_MAXREG_COUNT
	.align		4
        /*001c*/ 	.byte	0x03, 0x1b
        /*001e*/ 	.short	0x00a8


	//----- nvinfo : EIATTR_NUM_BARRIERS
	.align		4
        /*0020*/ 	.byte	0x02, 0x4c
        /*0022*/ 	.byte	0x01
	.zero		1


	//----- nvinfo : EIATTR_EXTERNS
	.align		4
        /*0024*/ 	.byte	0x04, 0x0f
        /*0026*/ 	.short	(.L_25 - .L_24)


	//   ....[0]....
	.align		4
.L_24:
        /*0028*/ 	.word	index@(__assertfail)


	//----- nvinfo : EIATTR_MERCURY_ISA_VERSION
	.align		4
.L_25:
        /*002c*/ 	.byte	0x03, 0x5f
        /*002e*/ 	.short	0x0101


	//----- nvinfo : EIATTR_INT_WARP_WIDE_INSTR_OFFSETS
	.align		4
        /*0030*/ 	.byte	0x04, 0x31
        /*0032*/ 	.short	(.L_27 - .L_26)


	//   ....[0]....
.L_26:
        /*0034*/ 	.word	0x000004c0


	//   ....[1]....
        /*0038*/ 	.word	0x000004e0


	//   ....[2]....
        /*003c*/ 	.word	0x00000690


	//   ....[3]....
        /*0040*/ 	.word	0x00002280


	//----- nvinfo : EIATTR_COOP_GROUP_MASK_REGIDS
	.align		4
.L_27:
        /*0044*/ 	.byte	0x04, 0x29
        /*0046*/ 	.short	(.L_29 - .L_28)


	//   ....[0]....
.L_28:
        /*0048*/ 	.word	0xffffffff


	//   ....[1]....
        /*004c*/ 	.word	0xffffffff


	//   ....[2]....
        /*0050*/ 	.word	0xffffffff


	//   ....[3]....
        /*0054*/ 	.word	0xffffffff


	//   ....[4]....
        /*0058*/ 	.word	0xffffffff


	//   ....[5]....
        /*005c*/ 	.word	0xffffffff


	//----- nvinfo : EIATTR_COOP_GROUP_INSTR_OFFSETS
	.align		4
.L_29:
        /*0060*/ 	.byte	0x04, 0x28
        /*0062*/ 	.short	(.L_31 - .L_30)


	//   ....[0]....
.L_30:
        /*0064*/ 	.word	0x00000060


	//   ....[1]....
        /*0068*/ 	.word	0x00000070


	//   ....[2]....
        /*006c*/ 	.word	0x00000130


	//   ....[3]....
        /*0070*/ 	.word	0x000002e0


	//   ....[4]....
        /*0074*/ 	.word	0x00000800


	//   ....[5]....
        /*0078*/ 	.word	0x00001480


	//----- nvinfo : EIATTR_REG_RECONFIG
	.align		4
.L_31:
        /*007c*/ 	.byte	0x01, 0x54
	.zero		2


	//----- nvinfo : EIATTR_SYSCALL_OFFSETS
	.align		4
        /*0080*/ 	.byte	0x04, 0x46
        /*0082*/ 	.short	(.L_33 - .L_32)


	//   ....[0]....
.L_32:
        /*0084*/ 	.word	0x00001670


	//----- nvinfo : EIATTR_MBARRIER_INSTR_OFFSETS
	.align		4
.L_33:
        /*0088*/ 	.byte	0x04, 0x39
        /*008a*/ 	.short	(.L_35 - .L_34)


	//   ....[0]....
.L_34:
        /*008c*/ 	.word	0x00000250
        /*0090*/ 	.word	0x000000ff
        /*0094*/ 	.word	0x00000000
        /*0098*/ 	.short	0x0100
        /*009a*/ 	.byte	0x08
	.zero		1


	//   ....[1]....
        /*009c*/ 	.word	0x00000260
        /*00a0*/ 	.word	0x000000ff
        /*00a4*/ 	.word	0x00000018
        /*00a8*/ 	.short	0x0100
        /*00aa*/ 	.byte	0x08
	.zero		1


	//   ....[2]....
        /*00ac*/ 	.word	0x00000270
        /*00b0*/ 	.word	0x000000ff
        /*00b4*/ 	.word	0x00000008
        /*00b8*/ 	.short	0x0100
        /*00ba*/ 	.byte	0x08
	.zero		1


	//   ....[3]....
        /*00bc*/ 	.word	0x00000280
        /*00c0*/ 	.word	0x000000ff
        /*00c4*/ 	.word	0x00000020
        /*00c8*/ 	.short	0x0100
        /*00ca*/ 	.byte	0x08
	.zero		1


	//   ....[4]....
        /*00cc*/ 	.word	0x00000290
        /*00d0*/ 	.word	0x000000ff
        /*00d4*/ 	.word	0x00000010
        /*00d8*/ 	.short	0x0100
        /*00da*/ 	.byte	0x08
	.zero		1


	//   ....[5]....
        /*00dc*/ 	.word	0x000002a0
        /*00e0*/ 	.word	0x000000ff
        /*00e4*/ 	.word	0x00000028
        /*00e8*/ 	.short	0x0100
        /*00ea*/ 	.byte	0x08
	.zero		1


	//   ....[6]....
        /*00ec*/ 	.word	0x00000710
        /*00f0*/ 	.word	0x000000ff
        /*00f4*/ 	.word	0x00000040
        /*00f8*/ 	.short	0x0100
        /*00fa*/ 	.byte	0x06
	.zero		1


	//   ....[7]....
        /*00fc*/ 	.word	0x000007b0
        /*0100*/ 	.word	0x000000ff
        /*0104*/ 	.word	0x00000048
        /*0108*/ 	.short	0x0100
        /*010a*/ 	.byte	0x06
	.zero		1


	//   ....[8]....
        /*010c*/ 	.word	0x00001730
        /*0110*/ 	.word	0x00000003
        /*0114*/ 	.word	0x00000000
        /*0118*/ 	.short	0x010a
        /*011a*/ 	.byte	0x3f
	.zero		1


	//   ....[9]....
        /*011c*/ 	.word	0x00001790
        /*0120*/ 	.word	0x00000003
        /*0124*/ 	.word	0x00000000
        /*0128*/ 	.short	0x010a
        /*012a*/ 	.byte	0x3f
	.zero		1


	//   ....[10]....
        /*012c*/ 	.word	0x00001cd0
        /*0130*/ 	.word	0x00000005
        /*0134*/ 	.word	0x00000000
        /*0138*/ 	.short	0x010a
        /*013a*/ 	.byte	0x3f
	.zero		1


	//   ....[11]....
        /*013c*/ 	.word	0x00001d10
        /*0140*/ 	.word	0x00000005
        /*0144*/ 	.word	0x00000000
        /*0148*/ 	.short	0x010a
        /*014a*/ 	.byte	0x3f
	.zero		1


	//   ....[12]....
        /*014c*/ 	.word	0x00002130
        /*0150*/ 	.word	0x00000004
        /*0154*/ 	.word	0x00000000
        /*0158*/ 	.short	0x0101
        /*015a*/ 	.byte	0x3f
	.zero		1


	//   ....[13]....
        /*015c*/ 	.word	0x00002320
        /*0160*/ 	.word	0x00000000
        /*0164*/ 	.word	0x00000000
        /*0168*/ 	.short	0x0101
        /*016a*/ 	.byte	0x3f
	.zero		1


	//   ....[14]....
        /*016c*/ 	.word	0x00007450
        /*0170*/ 	.word	0x00000017
        /*0174*/ 	.word	0x00000018
        /*0178*/ 	.short	0x010a
        /*017a*/ 	.byte	0x3f
	.zero		1


	//   ....[15]....
        /*017c*/ 	.word	0x00007890
        /*0180*/ 	.word	0x00000006
        /*0184*/ 	.word	0x00000048
        /*0188*/ 	.short	0x0101
        /*018a*/ 	.byte	0x3f
	.zero		1


	//   ....[16]....
        /*018c*/ 	.word	0x00007fe0
        /*0190*/ 	.word	0x00000007
        /*0194*/ 	.word	0x00000000
        /*0198*/ 	.short	0x010a
        /*019a*/ 	.byte	0x3f
	.zero		1


	//   ....[17]....
        /*019c*/ 	.word	0x00008060
        /*01a0*/ 	.word	0x00000004
        /*01a4*/ 	.word	0x00000000
        /*01a8*/ 	.short	0x010a
        /*01aa*/ 	.byte	0x3f
	.zero		1


	//   ....[18]....
        /*01ac*/ 	.word	0x000080f0
        /*01b0*/ 	.word	0x00000005
        /*01b4*/ 	.word	0x00000000
        /*01b8*/ 	.short	0x010a
        /*01ba*/ 	.byte	0x3f
	.zero		1


	//   ....[19]....
        /*01bc*/ 	.word	0x00008150
        /*01c0*/ 	.word	0x00000003
        /*01c4*/ 	.word	0x00000000
        /*01c8*/ 	.short	0x010a
        /*01ca*/ 	.byte	0x3f
	.zero		1


	//   ....[20]....
        /*01cc*/ 	.word	0x000081a0
        /*01d0*/ 	.word	0x00000005
        /*01d4*/ 	.word	0x00000000
        /*01d8*/ 	.short	0x010a
        /*01da*/ 	.byte	0x3f
	.zero		1


	//   ....[21]....
        /*01dc*/ 	.word	0x00008270
        /*01e0*/ 	.word	0x00000017
        /*01e4*/ 	.word	0x00000018
        /*01e8*/ 	.short	0x010a
        /*01ea*/ 	.byte	0x3f
	.zero		1


	//   ....[22]....
        /*01ec*/ 	.word	0x00008340
        /*01f0*/ 	.word	0x00000007
        /*01f4*/ 	.word	0x00000000
        /*01f8*/ 	.short	0x010a
        /*01fa*/ 	.byte	0x3f
	.zero		1


	//   ....[23]....
        /*01fc*/ 	.word	0x00008390
        /*0200*/ 	.word	0x00000004
        /*0204*/ 	.word	0x00000000
        /*0208*/ 	.short	0x010a
        /*020a*/ 	.byte	0x3f
	.zero		1


	//----- nvinfo : EIATTR_NUM_MBARRIERS
	.align		4
.L_35:
        /*020c*/ 	.byte	0x03, 0x38
        /*020e*/ 	.short	0x0008


	//----- nvinfo : EIATTR_EXIT_INSTR_OFFSETS
	.align		4
        /*0210*/ 	.byte	0x04, 0x1c
        /*0212*/ 	.short	(.L_37 - .L_36)


	//   ....[0]....
.L_36:
        /*0214*/ 	.word	0x000009d0


	//   ....[1]....
        /*0218*/ 	.word	0x000011e0


	//   ....[2]....
        /*021c*/ 	.word	0x00006bd0


	//   ....[3]....
        /*0220*/ 	.word	0x00007130


	//   ....[4]....
        /*0224*/ 	.word	0x00008140


	//----- nvinfo : EIATTR_MAX_THREADS
	.align		4
.L_37:
        /*0228*/ 	.byte	0x04, 0x05
        /*022a*/ 	.short	(.L_39 - .L_38)
.L_38:
        /*022c*/ 	.word	0x00000180
        /*0230*/ 	.word	0x00000001
        /*0234*/ 	.word	0x00000001


	//----- nvinfo : EIATTR_CRS_STACK_SIZE
	.align		4
.L_39:
        /*0238*/ 	.byte	0x04, 0x1e
        /*023a*/ 	.short	(.L_41 - .L_40)
.L_40:
        /*023c*/ 	.word	0x00000000


	//----- nvinfo : EIATTR_CBANK_PARAM_SIZE
	.align		4
.L_41:
        /*0240*/ 	.byte	0x03, 0x19
        /*0242*/ 	.short	0x0470


	//----- nvinfo : EIATTR_PARAM_CBANK
	.align		4
        /*0244*/ 	.byte	0x04, 0x0a
        /*0246*/ 	.short	(.L_43 - .L_42)
	.align		4
.L_42:
        /*0248*/ 	.word	index@(.nv.constant0._ZN7cutlass13device_kernelINS_4gemm6kernel13GemmUniversalIN4cute5tupleIJiiiiEEENS1_10collective13CollectiveMmaINS1_34MainloopSm90TmaGmmaWarpSpecializedILi3ENS5_IJNS4_1CILi4EEENSA_ILi1EEESC_EEENS1_35KernelTmaWarpSpecializedCooperativeEEENS5_IJNSA_ILi128EEESG_SG_EEENS_6half_tENS5_IJlSC_lEEESI_SJ_NS4_8TiledMMAINS4_8MMA_AtomIJNS4_4SM904GMMA26MMA_64x128x16_F32F16F16_SSILNSN_5MajorE0ELSP_0ELNSN_7ScaleInE1ELSQ_1EEEEEENS4_6LayoutINS5_IJNSA_ILi2EEESC_SC_EEENS5_IJSC_NSA_ILi0EEESW_EEEEENS5_IJNS4_10UnderscoreESZ_SZ_EEEEENS4_13SM90_TMA_LOADENS4_14ComposedLayoutINS4_7SwizzleILi3ELi4ELi3EEENS4_18smem_ptr_flag_bitsILi16EEENST_INS5_IJNSA_ILi8EEENSA_ILi64EEEEEENS5_IJS19_SC_EEEEEEEvNS4_8identityENS4_23SM90_TMA_LOAD_MULTICASTES1D_vS1E_EENS_8epilogue10collective6detail29Sm90TmaWarpSpecializedAdapterINS1I_15DefaultEpilogueISI_SJ_SJ_NS1H_6thread17LinearCombinationISI_Li1EffLNS1M_9ScaleType4KindE0ELNS_15FloatRoundStyleE2ESI_EENS1_15EpilogueDefaultEEEEEvvEEEEvNT_6ParamsE)
        /*024c*/ 	.short	0x0210
        /*024e*/ 	.short	0x0470


	//----- nvinfo : EIATTR_SW_WAR
	.align		4
.L_43:
        /*0250*/ 	.byte	0x04, 0x36
        /*0252*/ 	.short	(.L_45 - .L_44)
.L_44:
        /*0254*/ 	.word	0x00000008
.L_45:


//--------------------- .nv.callgraph             --------------------------
	.section	.nv.callgraph,"",@"SHT_CUDA_CALLGRAPH"
	.align	4
	.sectionentsize	8
	.align		4
        /*0000*/ 	.word	0x00000000
	.align		4
        /*0004*/ 	.word	0xffffffff
	.align		4
        /*0008*/ 	.word	index@(_ZN7cutlass13device_kernelINS_4gemm6kernel13GemmUniversalIN4cute5tupleIJiiiiEEENS1_10collective13CollectiveMmaINS1_34MainloopSm90TmaGmmaWarpSpecializedILi3ENS5_IJNS4_1CILi4EEENSA_ILi1EEESC_EEENS1_35KernelTmaWarpSpecializedCooperativeEEENS5_IJNSA_ILi128EEESG_SG_EEENS_6half_tENS5_IJlSC_lEEESI_SJ_NS4_8TiledMMAINS4_8MMA_AtomIJNS4_4SM904GMMA26MMA_64x128x16_F32F16F16_SSILNSN_5MajorE0ELSP_0ELNSN_7ScaleInE1ELSQ_1EEEEEENS4_6LayoutINS5_IJNSA_ILi2EEESC_SC_EEENS5_IJSC_NSA_ILi0EEESW_EEEEENS5_IJNS4_10UnderscoreESZ_SZ_EEEEENS4_13SM90_TMA_LOADENS4_14ComposedLayoutINS4_7SwizzleILi3ELi4ELi3EEENS4_18smem_ptr_flag_bitsILi16EEENST_INS5_IJNSA_ILi8EEENSA_ILi64EEEEEENS5_IJS19_SC_EEEEEEEvNS4_8identityENS4_23SM90_TMA_LOAD_MULTICASTES1D_vS1E_EENS_8epilogue10collective6detail29Sm90TmaWarpSpecializedAdapterINS1I_15DefaultEpilogueISI_SJ_SJ_NS1H_6thread17LinearCombinationISI_Li1EffLNS1M_9ScaleType4KindE0ELNS_15FloatRoundStyleE2ESI_EENS1_15EpilogueDefaultEEEEEvvEEEEvNT_6ParamsE)
	.align		4
        /*000c*/ 	.word	index@(__assertfail)
	.align		4
        /*0010*/ 	.word	0x00000000
	.align		4
        /*0014*/ 	.word	0xfffffffe
	.align		4
        /*0018*/ 	.word	0x00000000
	.align		4
        /*001c*/ 	.word	0xfffffffd
	.align		4
        /*0020*/ 	.word	0x00000000
	.align		4
        /*0024*/ 	.word	0xfffffffc


//--------------------- .nv.constant4             --------------------------
	.section	.nv.constant4,"a",@progbits
	.align	8
	.align		8
.nv.constant4:
        /*0000*/ 	.dword	__assertfail
	.align		8
        /*0008*/ 	.dword	__unnamed_1
	.align		8
        /*0010*/ 	.dword	_ZN40_INTERNAL_2ea40ea0_4_k_cu_3dd2ba82_227994cuda3std3__45__cpo5beginE
	.align		8
        /*0018*/ 	.dword	_ZN40_INTERNAL_2ea40ea0_4_k_cu_3dd2ba82_227994cuda3std3__45__cpo3endE
	.align		8
        /*0020*/ 	.dword	_ZN40_INTERNAL_2ea40ea0_4_k_cu_3dd2ba82_227994cuda3std3__45__cpo6cbeginE
	.align		8
        /*0028*/ 	.dword	_ZN40_INTERNAL_2ea40ea0_4_k_cu_3dd2ba82_227994cuda3std3__45__cpo4cendE
	.align		8
        /*0030*/ 	.dword	_ZN40_INTERNAL_2ea40ea0_4_k_cu_3dd2ba82_227994cuda3std3__442_GLOBAL__N__2ea40ea0_4_k_cu_3dd2ba82_227996ignoreE
	.align		8
        /*0038*/ 	.dword	_ZN40_INTERNAL_2ea40ea0_4_k_cu_3dd2ba82_227994cuda3std3__419piecewise_constructE
	.align		8
        /*0040*/ 	.dword	_ZN40_INTERNAL_2ea40ea0_4_k_cu_3dd2ba82_227994cuda3std3__48in_placeE
	.align		8
        /*0048*/ 	.dword	_ZN40_INTERNAL_2ea40ea0_4_k_cu_3dd2ba82_227994cuda3std6ranges3__45__cpo4swapE
	.align		8
        /*0050*/ 	.dword	_ZN40_INTERNAL_2ea40ea0_4_k_cu_3dd2ba82_227994cuda3std6ranges3__45__cpo9iter_moveE
	.align		8
        /*0058*/ 	.dword	_ZN40_INTERNAL_2ea40ea0_4_k_cu_3dd2ba82_227994cute7productE
	.align		8
        /*0060*/ 	.dword	_ZN40_INTERNAL_2ea40ea0_4_k_cu_3dd2ba82_227994cute1_E
	.align		8
        /*0068*/ 	.dword	$str$22
	.align		8
        /*0070*/ 	.dword	$str$23


//--------------------- .text._ZN7cutlass13device_kernelINS_4gemm6kernel13GemmUniversalIN4cute5tupleIJiiiiEEENS1_10collective13CollectiveMmaINS1_34MainloopSm90TmaGmmaWarpSpecializedILi3ENS5_IJNS4_1CILi4EEENSA_ILi1EEESC_EEENS1_35KernelTmaWarpSpecializedCooperativeEEENS5_IJNSA_ILi128EEESG_SG_EEENS_6half_tENS5_IJlSC_lEEESI_SJ_NS4_8TiledMMAINS4_8MMA_AtomIJNS4_4SM904GMMA26MMA_64x128x16_F32F16F16_SSILNSN_5MajorE0ELSP_0ELNSN_7ScaleInE1ELSQ_1EEEEEENS4_6LayoutINS5_IJNSA_ILi2EEESC_SC_EEENS5_IJSC_NSA_ILi0EEESW_EEEEENS5_IJNS4_10UnderscoreESZ_SZ_EEEEENS4_13SM90_TMA_LOADENS4_14ComposedLayoutINS4_7SwizzleILi3ELi4ELi3EEENS4_18smem_ptr_flag_bitsILi16EEENST_INS5_IJNSA_ILi8EEENSA_ILi64EEEEEENS5_IJS19_SC_EEEEEEEvNS4_8identityENS4_23SM90_TMA_LOAD_MULTICASTES1D_vS1E_EENS_8epilogue10collective6detail29Sm90TmaWarpSpecializedAdapterINS1I_15DefaultEpilogueISI_SJ_SJ_NS1H_6thread17LinearCombinationISI_Li1EffLNS1M_9ScaleType4KindE0ELNS_15FloatRoundStyleE2ESI_EENS1_15EpilogueDefaultEEEEEvvEEEEvNT_6ParamsE --------------------------
	.section	.text._ZN7cutlass13device_kernelINS_4gemm6kernel13GemmUniversalIN4cute5tupleIJiiiiEEENS1_10collective13CollectiveMmaINS1_34MainloopSm90TmaGmmaWarpSpecializedILi3ENS5_IJNS4_1CILi4EEENSA_ILi1EEESC_EEENS1_35KernelTmaWarpSpecializedCooperativeEEENS5_IJNSA_ILi128EEESG_SG_EEENS_6half_tENS5_IJlSC_lEEESI_SJ_NS4_8TiledMMAINS4_8MMA_AtomIJNS4_4SM904GMMA26MMA_64x128x16_F32F16F16_SSILNSN_5MajorE0ELSP_0ELNSN_7ScaleInE1ELSQ_1EEEEEENS4_6LayoutINS5_IJNSA_ILi2EEESC_SC_EEENS5_IJSC_NSA_ILi0EEESW_EEEEENS5_IJNS4_10UnderscoreESZ_SZ_EEEEENS4_13SM90_TMA_LOADENS4_14ComposedLayoutINS4_7SwizzleILi3ELi4ELi3EEENS4_18smem_ptr_flag_bitsILi16EEENST_INS5_IJNSA_ILi8EEENSA_ILi64EEEEEENS5_IJS19_SC_EEEEEEEvNS4_8identityENS4_23SM90_TMA_LOAD_MULTICASTES1D_vS1E_EENS_8epilogue10collective6detail29Sm90TmaWarpSpecializedAdapterINS1I_15DefaultEpilogueISI_SJ_SJ_NS1H_6thread17LinearCombinationISI_Li1EffLNS1M_9ScaleType4KindE0ELNS_15FloatRoundStyleE2ESI_EENS1_15EpilogueDefaultEEEEEvvEEEEvNT_6ParamsE,"ax",@progbits
	.align	128
.text._ZN7cutlass13device_kernelINS_4gemm6kernel13GemmUniversalIN4cute5tupleIJiiiiEEENS1_10collective13CollectiveMmaINS1_34MainloopSm90TmaGmmaWarpSpecializedILi3ENS5_IJNS4_1CILi4EEENSA_ILi1EEESC_EEENS1_35KernelTmaWarpSpecializedCooperativeEEENS5_IJNSA_ILi128EEESG_SG_EEENS_6half_tENS5_IJlSC_lEEESI_SJ_NS4_8TiledMMAINS4_8MMA_AtomIJNS4_4SM904GMMA26MMA_64x128x16_F32F16F16_SSILNSN_5MajorE0ELSP_0ELNSN_7ScaleInE1ELSQ_1EEEEEENS4_6LayoutINS5_IJNSA_ILi2EEESC_SC_EEENS5_IJSC_NSA_ILi0EEESW_EEEEENS5_IJNS4_10UnderscoreESZ_SZ_EEEEENS4_13SM90_TMA_LOADENS4_14ComposedLayoutINS4_7SwizzleILi3ELi4ELi3EEENS4_18smem_ptr_flag_bitsILi16EEENST_INS5_IJNSA_ILi8EEENSA_ILi64EEEEEENS5_IJS19_SC_EEEEEEEvNS4_8identityENS4_23SM90_TMA_LOAD_MULTICASTES1D_vS1E_EENS_8epilogue10collective6detail29Sm90TmaWarpSpecializedAdapterINS1I_15DefaultEpilogueISI_SJ_SJ_NS1H_6thread17LinearCombinationISI_Li1EffLNS1M_9ScaleType4KindE0ELNS_15FloatRoundStyleE2ESI_EENS1_15EpilogueDefaultEEEEEvvEEEEvNT_6ParamsE:
        .type           _ZN7cutlass13device_kernelINS_4gemm6kernel13GemmUniversalIN4cute5tupleIJiiiiEEENS1_10collective13CollectiveMmaINS1_34MainloopSm90TmaGmmaWarpSpecializedILi3ENS5_IJNS4_1CILi4EEENSA_ILi1EEESC_EEENS1_35KernelTmaWarpSpecializedCooperativeEEENS5_IJNSA_ILi128EEESG_SG_EEENS_6half_tENS5_IJlSC_lEEESI_SJ_NS4_8TiledMMAINS4_8MMA_AtomIJNS4_4SM904GMMA26MMA_64x128x16_F32F16F16_SSILNSN_5MajorE0ELSP_0ELNSN_7ScaleInE1ELSQ_1EEEEEENS4_6LayoutINS5_IJNSA_ILi2EEESC_SC_EEENS5_IJSC_NSA_ILi0EEESW_EEEEENS5_IJNS4_10UnderscoreESZ_SZ_EEEEENS4_13SM90_TMA_LOADENS4_14ComposedLayoutINS4_7SwizzleILi3ELi4ELi3EEENS4_18smem_ptr_flag_bitsILi16EEENST_INS5_IJNSA_ILi8EEENSA_ILi64EEEEEENS5_IJS19_SC_EEEEEEEvNS4_8identityENS4_23SM90_TMA_LOAD_MULTICASTES1D_vS1E_EENS_8epilogue10collective6detail29Sm90TmaWarpSpecializedAdapterINS1I_15DefaultEpilogueISI_SJ_SJ_NS1H_6thread17LinearCombinationISI_Li1EffLNS1M_9ScaleType4KindE0ELNS_15FloatRoundStyleE2ESI_EENS1_15EpilogueDefaultEEEEEvvEEEEvNT_6ParamsE,@function
        .size           _ZN7cutlass13device_kernelINS_4gemm6kernel13GemmUniversalIN4cute5tupleIJiiiiEEENS1_10collective13CollectiveMmaINS1_34MainloopSm90TmaGmmaWarpSpecializedILi3ENS5_IJNS4_1CILi4EEENSA_ILi1EEESC_EEENS1_35KernelTmaWarpSpecializedCooperativeEEENS5_IJNSA_ILi128EEESG_SG_EEENS_6half_tENS5_IJlSC_lEEESI_SJ_NS4_8TiledMMAINS4_8MMA_AtomIJNS4_4SM904GMMA26MMA_64x128x16_F32F16F16_SSILNSN_5MajorE0ELSP_0ELNSN_7ScaleInE1ELSQ_1EEEEEENS4_6LayoutINS5_IJNSA_ILi2EEESC_SC_EEENS5_IJSC_NSA_ILi0EEESW_EEEEENS5_IJNS4_10UnderscoreESZ_SZ_EEEEENS4_13SM90_TMA_LOADENS4_14ComposedLayoutINS4_7SwizzleILi3ELi4ELi3EEENS4_18smem_ptr_flag_bitsILi16EEENST_INS5_IJNSA_ILi8EEENSA_ILi64EEEEEENS5_IJS19_SC_EEEEEEEvNS4_8identityENS4_23SM90_TMA_LOAD_MULTICASTES1D_vS1E_EENS_8epilogue10collective6detail29Sm90TmaWarpSpecializedAdapterINS1I_15DefaultEpilogueISI_SJ_SJ_NS1H_6thread17LinearCombinationISI_Li1EffLNS1M_9ScaleType4KindE0ELNS_15FloatRoundStyleE2ESI_EENS1_15EpilogueDefaultEEEEEvvEEEEvNT_6ParamsE,(.L_x_195 - _ZN7cutlass13device_kernelINS_4gemm6kernel13GemmUniversalIN4cute5tupleIJiiiiEEENS1_10collective13CollectiveMmaINS1_34MainloopSm90TmaGmmaWarpSpecializedILi3ENS5_IJNS4_1CILi4EEENSA_ILi1EEESC_EEENS1_35KernelTmaWarpSpecializedCooperativeEEENS5_IJNSA_ILi128EEESG_SG_EEENS_6half_tENS5_IJlSC_lEEESI_SJ_NS4_8TiledMMAINS4_8MMA_AtomIJNS4_4SM904GMMA26MMA_64x128x16_F32F16F16_SSILNSN_5MajorE0ELSP_0ELNSN_7ScaleInE1ELSQ_1EEEEEENS4_6LayoutINS5_IJNSA_ILi2EEESC_SC_EEENS5_IJSC_NSA_ILi0EEESW_EEEEENS5_IJNS4_10UnderscoreESZ_SZ_EEEEENS4_13SM90_TMA_LOADENS4_14ComposedLayoutINS4_7SwizzleILi3ELi4ELi3EEENS4_18smem_ptr_flag_bitsILi16EEENST_INS5_IJNSA_ILi8EEENSA_ILi64EEEEEENS5_IJS19_SC_EEEEEEEvNS4_8identityENS4_23SM90_TMA_LOAD_MULTICASTES1D_vS1E_EENS_8epilogue10collective6detail29Sm90TmaWarpSpecializedAdapterINS1I_15DefaultEpilogueISI_SJ_SJ_NS1H_6thread17LinearCombinationISI_Li1EffLNS1M_9ScaleType4KindE0ELNS_15FloatRoundStyleE2ESI_EENS1_15EpilogueDefaultEEEEEvvEEEEvNT_6ParamsE)
        .other          _ZN7cutlass13device_kernelINS_4gemm6kernel13GemmUniversalIN4cute5tupleIJiiiiEEENS1_10collective13CollectiveMmaINS1_34MainloopSm90TmaGmmaWarpSpecializedILi3ENS5_IJNS4_1CILi4EEENSA_ILi1EEESC_EEENS1_35KernelTmaWarpSpecializedCooperativeEEENS5_IJNSA_ILi128EEESG_SG_EEENS_6half_tENS5_IJlSC_lEEESI_SJ_NS4_8TiledMMAINS4_8MMA_AtomIJNS4_4SM904GMMA26MMA_64x128x16_F32F16F16_SSILNSN_5MajorE0ELSP_0ELNSN_7ScaleInE1ELSQ_1EEEEEENS4_6LayoutINS5_IJNSA_ILi2EEESC_SC_EEENS5_IJSC_NSA_ILi0EEESW_EEEEENS5_IJNS4_10UnderscoreESZ_SZ_EEEEENS4_13SM90_TMA_LOADENS4_14ComposedLayoutINS4_7SwizzleILi3ELi4ELi3EEENS4_18smem_ptr_flag_bitsILi16EEENST_INS5_IJNSA_ILi8EEENSA_ILi64EEEEEENS5_IJS19_SC_EEEEEEEvNS4_8identityENS4_23SM90_TMA_LOAD_MULTICASTES1D_vS1E_EENS_8epilogue10collective6detail29Sm90TmaWarpSpecializedAdapterINS1I_15DefaultEpilogueISI_SJ_SJ_NS1H_6thread17LinearCombinationISI_Li1EffLNS1M_9ScaleType4KindE0ELNS_15FloatRoundStyleE2ESI_EENS1_15EpilogueDefaultEEEEEvvEEEEvNT_6ParamsE,@"STO_CUDA_ENTRY STV_DEFAULT"
_ZN7cutlass13device_kernelINS_4gemm6kernel13GemmUniversalIN4cute5tupleIJiiiiEEENS1_10collective13CollectiveMmaINS1_34MainloopSm90TmaGmmaWarpSpecializedILi3ENS5_IJNS4_1CILi4EEENSA_ILi1EEESC_EEENS1_35KernelTmaWarpSpecializedCooperativeEEENS5_IJNSA_ILi128EEESG_SG_EEENS_6half_tENS5_IJlSC_lEEESI_SJ_NS4_8TiledMMAINS4_8MMA_AtomIJNS4_4SM904GMMA26MMA_64x128x16_F32F16F16_SSILNSN_5MajorE0ELSP_0ELNSN_7ScaleInE1ELSQ_1EEEEEENS4_6LayoutINS5_IJNSA_ILi2EEESC_SC_EEENS5_IJSC_NSA_ILi0EEESW_EEEEENS5_IJNS4_10UnderscoreESZ_SZ_EEEEENS4_13SM90_TMA_LOADENS4_14ComposedLayoutINS4_7SwizzleILi3ELi4ELi3EEENS4_18smem_ptr_flag_bitsILi16EEENST_INS5_IJNSA_ILi8EEENSA_ILi64EEEEEENS5_IJS19_SC_EEEEEEEvNS4_8identityENS4_23SM90_TMA_LOAD_MULTICASTES1D_vS1E_EENS_8epilogue10collective6detail29Sm90TmaWarpSpecializedAdapterINS1I_15DefaultEpilogueISI_SJ_SJ_NS1H_6thread17LinearCombinationISI_Li1EffLNS1M_9ScaleType4KindE0ELNS_15FloatRoundStyleE2ESI_EENS1_15EpilogueDefaultEEEEEvvEEEEvNT_6ParamsE:
[----:B------:R-:W0:Y:S01]  /*0000*/  LDC R1, c[0x0][0x28] ;  /* 0x00000a00ff017b82 */ /* 0x000e220000000800 */
[----:B------:R-:W1:Y:S01]  /*0010*/  S2R R95, SR_TID.X ;  /* 0x00000000005f7919 */ /* 0x000e620000002100 */
[----:B------:R-:W-:Y:S01]  /*0020*/  ELECT P0, URZ, PT ;  /* 0x00000000003f782f */ /* 0x000fe20003800000 */
[----:B------:R-:W-:Y:S01]  /*0030*/  BSSY B0, `(.L_x_0) ;  /* 0x000000f000007945 */ /* 0x000fe20003800000 */
[--C-:B-1----:R-:W-:Y:S02]  /*0040*/  SHF.R.U32.HI R0, RZ, 0x5, R95.reuse ;  /* 0x00000005ff007819 */ /* 0x102fe4000001165f */
[----:B------:R-:W-:-:S03]  /*0050*/  SHF.R.U32.HI R7, RZ, 0x7, R95 ;  /* 0x00000007ff077819 */ /* 0x000fc6000001165f */
[----:B------:R-:W1:Y:S04]  /*0060*/  SHFL.IDX PT, R3, R0, RZ, 0x1f ;  /* 0x00001fff00037589 */ /* 0x000e6800000e0000 */
[----:B------:R2:W3:Y:S01]  /*0070*/  SHFL.IDX PT, R2, R7, RZ, 0x1f ;  /* 0x00001fff07027589 */ /* 0x0004e200000e0000 */
[----:B-1----:R-:W-:-:S13]  /*0080*/  ISETP.NE.OR P0, PT, R3, RZ, !P0 ;  /* 0x000000ff0300720c */ /* 0x002fda0004705670 */
[----:B0-23--:R-:W-:Y:S05]  /*0090*/  @P0 BRA `(.L_x_1) ;  /* 0x0000000000200947 */ /* 0x00dfea0003800000 */
[----:B------:R-:W-:Y:S02]  /*00a0*/  ULDC.64 UR4, c[0x0][0x198] ;  /* 0x0000660000047ab9 */ /* 0x000fe40000000a00 */
[----:B------:R-:W-:Y:S02]  /*00b0*/  UIADD3 UR6, UP0, UR4, 0xf0, URZ ;  /* 0x000000f004067890 */ /* 0x000fe4000ff1e03f */
[----:B------:R-:W-:Y:S02]  /*00c0*/  UIADD3 UR4, UP1, UR4, 0x1f0, URZ ;  /* 0x000001f004047890 */ /* 0x000fe4000ff3e03f */
[----:B------:R-:W-:Y:S02]  /*00d0*/  UIADD3.X UR7, URZ, UR5, URZ, UP0, !UPT ;  /* 0x000000053f077290 */ /* 0x000fe400087fe43f */
[----:B------:R-:W-:-:S07]  /*00e0*/  UIADD3.X UR5, URZ, UR5, URZ, UP1, !UPT ;  /* 0x000000053f057290 */ /* 0x000fce0008ffe43f */
[----:B------:R0:W-:Y:S02]  /*00f0*/  UTMACCTL.PF [UR6] ;  /* 0x00000000060079b9 */ /* 0x0001e40008040000 */
[----:B------:R0:W-:Y:S02]  /*0100*/  UTMACCTL.PF [UR4] ;  /* 0x00000000040079b9 */ /* 0x0001e40008040000 */
[----:B0-----:R-:W-:Y:S01]  /*0110*/  NOP ;  /* 0x0000000000007918 */ /* 0x001fe20000000000 */
.L_x_1:
[----:B------:R-:W-:Y:S05]  /*0120*/  BSYNC B0 ;  /* 0x0000000000007941 */ /* 0x000fea0003800000 */
.L_x_0:
[----:B------:R-:W0:Y:S01]  /*0130*/  SHFL.IDX PT, R5, R0, RZ, 0x1f ;  /* 0x00001fff00057589 */ /* 0x000e2200000e0000 */
[----:B------:R-:W-:-:S04]  /*0140*/  SHF.R.S32.HI R4, RZ, 0x1f, R95 ;  /* 0x0000001fff047819 */ /* 0x000fc8000001145f */
[----:B------:R-:W-:Y:S02]  /*0150*/  LEA.HI R4, R4, R95, RZ, 0x7 ;  /* 0x0000005f04047211 */ /* 0x000fe400078f38ff */
[----:B0-----:R-:W-:-:S13]  /*0160*/  ISETP.NE.AND P0, PT, R5, RZ, PT ;  /* 0x000000ff0500720c */ /* 0x001fda0003f05270 */
[----:B------:R-:W-:Y:S05]  /*0170*/  @P0 BRA `(.L_x_2) ;  /* 0x0000000000500947 */ /* 0x000fea0003800000 */
[----:B------:R-:W0:Y:S01]  /*0180*/  S2UR UR8, SR_CgaCtaId ;  /* 0x00000000000879c3 */ /* 0x000e220000008800 */
[----:B------:R-:W-:Y:S01]  /*0190*/  UMOV UR4, 0x400 ;  /* 0x0000040000047882 */ /* 0x000fe20000000000 */
[----:B------:R-:W-:Y:S01]  /*01a0*/  UMOV UR5, 0x1 ;  /* 0x0000000100057882 */ /* 0x000fe20000000000 */
[----:B------:R-:W-:Y:S01]  /*01b0*/  UMOV UR6, 0x8 ;  /* 0x0000000800067882 */ /* 0x000fe20000000000 */
[----:B------:R-:W-:Y:S01]  /*01c0*/  ELECT P0, URZ, PT ;  /* 0x00000000003f782f */ /* 0x000fe20003800000 */
[----:B------:R-:W-:-:S04]  /*01d0*/  UIADD3 UR6, -UR6, 0x100000, URZ ;  /* 0x0010000006067890 */ /* 0x000fc8000fffe13f */
[----:B------:R-:W-:Y:S02]  /*01e0*/  USHF.L.U32 UR7, UR6, 0xb, URZ ;  /* 0x0000000b06077899 */ /* 0x000fe4000800063f */
[----:B------:R-:W-:Y:S02]  /*01f0*/  USHF.L.U32 UR6, UR6, 0x1, URZ ;  /* 0x0000000106067899 */ /* 0x000fe4000800063f */
[----:B0-----:R-:W-:Y:S02]  /*0200*/  ULEA UR8, UR8, UR4, 0x18 ;  /* 0x0000000408087291 */ /* 0x001fe4000f8ec03f */
[----:B------:R-:W-:-:S04]  /*0210*/  UIADD3 UR4, -UR5, 0x100000, URZ ;  /* 0x0010000005047890 */ /* 0x000fc8000fffe13f */
[----:B------:R-:W-:Y:S02]  /*0220*/  USHF.L.U32 UR5, UR4, 0xb, URZ ;  /* 0x0000000b04057899 */ /* 0x000fe4000800063f */
[----:B------:R-:W-:Y:S01]  /*0230*/  USHF.L.U32 UR4, UR4, 0x1, URZ ;  /* 0x0000000104047899 */ /* 0x000fe2000800063f */
[----:B------:R-:W0:Y:S11]  /*0240*/  FENCE.VIEW.ASYNC.S ;  /* 0x00000000000073c6 */ /* 0x000e360000000000 */
[----:B0-----:R0:W1:Y:S01]  /*0250*/  SYNCS.EXCH.64 URZ, [UR8], UR4 ;  /* 0x00000004083f75b2 */ /* 0x0010620008000100 */
[----:B------:R0:W2:Y:S01]  /*0260*/  SYNCS.EXCH.64 URZ, [UR8+0x18], UR6 ;  /* 0x00001806083f75b2 */ /* 0x0000a20008000100 */
[----:B------:R0:W3:Y:S01]  /*0270*/  SYNCS.EXCH.64 URZ, [UR8+0x8], UR4 ;  /* 0x00000804083f75b2 */ /* 0x0000e20008000100 */
[----:B------:R0:W4:Y:S01]  /*0280*/  SYNCS.EXCH.64 URZ, [UR8+0x20], UR6 ;  /* 0x00002006083f75b2 */ /* 0x0001220008000100 */
[----:B------:R0:W0:Y:S01]  /*0290*/  SYNCS.EXCH.64 URZ, [UR8+0x10], UR4 ;  /* 0x00001004083f75b2 */ /* 0x0000220008000100 */
[----:B------:R0:W0:Y:S01]  /*02a0*/  SYNCS.EXCH.64 URZ, [UR8+0x28], UR6 ;  /* 0x00002806083f75b2 */ /* 0x0000220008000100 */
[----:B------:R-:W-:Y:S01]  /*02b0*/  NOP ;  /* 0x0000000000007918 */ /* 0x000fe20000000000 */
.L_x_2:
[----:B0-----:R-:W0:Y:S01]  /*02c0*/  S2UR UR8, SR_CTAID.X ;  /* 0x00000000000879c3 */ /* 0x001e220000002500 */
[----:B------:R-:W-:Y:S01]  /*02d0*/  LOP3.LUT R4, R4, 0xffffff80, RZ, 0xc0, !PT ;  /* 0xffffff8004047812 */ /* 0x000fe200078ec0ff */
[----:B------:R-:W5:Y:S01]  /*02e0*/  SHFL.IDX PT, R0, R0, RZ, 0x1f ;  /* 0x00001fff00007589 */ /* 0x000f6200000e0000 */
[----:B------:R-:W-:Y:S01]  /*02f0*/  SHF.R.S32.HI R10, RZ, 0x1f, R5 ;  /* 0x0000001fff0a7819 */ /* 0x000fe20000011405 */
[----:B------:R-:W-:Y:S01]  /*0300*/  ULDC UR4, c[0x0][0x150] ;  /* 0x0000540000047ab9 */ /* 0x000fe20000000800 */
[----:B------:R-:W-:Y:S01]  /*0310*/  ELECT P0, URZ, PT ;  /* 0x00000000003f782f */ /* 0x000fe20003800000 */
[----:B------:R-:W-:Y:S01]  /*0320*/  IMAD.IADD R8, R95, 0x1, -R4 ;  /* 0x000000015f087824 */ /* 0x000fe200078e0a04 */
[----:B------:R-:W-:Y:S01]  /*0330*/  LEA.HI R10, R10, R5, RZ, 0x2 ;  /* 0x000000050a0a7211 */ /* 0x000fe200078f10ff */
[----:B------:R-:W1:Y:S01]  /*0340*/  S2R R4, SR_CTAID.Y ;  /* 0x0000000000047919 */ /* 0x000e620000002600 */
[----:B------:R-:W2:Y:S01]  /*0350*/  LDC R12, c[0x0][0x144] ;  /* 0x00005100ff0c7b82 */ /* 0x000ea20000000800 */
[----:B------:R-:W-:Y:S01]  /*0360*/  NOP ;  /* 0x0000000000007918 */ /* 0x000fe20000000000 */
[----:B------:R-:W-:Y:S01]  /*0370*/  SHF.R.S32.HI R9, RZ, 0x1f, R8 ;  /* 0x0000001fff097819 */ /* 0x000fe20000011408 */
[----:B------:R-:W-:Y:S01]  /*0380*/  NOP ;  /* 0x0000000000007918 */ /* 0x000fe20000000000 */
[----:B------:R-:W-:Y:S01]  /*0390*/  LOP3.LUT R10, R10, 0x3ffffffc, RZ, 0xc0, !PT ;  /* 0x3ffffffc0a0a7812 */ /* 0x000fe200078ec0ff */
[----:B------:R-:W-:Y:S01]  /*03a0*/  IMAD.MOV.U32 R22, RZ, RZ, 0x1 ;  /* 0x00000001ff167424 */ /* 0x000fe200078e00ff */
[----:B------:R-:W-:-:S02]  /*03b0*/  LEA.HI R9, R9, R8, RZ, 0x3 ;  /* 0x0000000809097211 */ /* 0x000fc400078f18ff */
[----:B------:R-:W3:Y:S01]  /*03c0*/  LDC R13, c[0x0][0x140] ;  /* 0x00005000ff0d7b82 */ /* 0x000ee20000000800 */
[----:B------:R-:W-:Y:S01]  /*03d0*/  IMAD.IADD R10, R5, 0x1, -R10 ;  /* 0x00000001050a7824 */ /* 0x000fe200078e0a0a */
[--C-:B------:R-:W-:Y:S02]  /*03e0*/  SHF.R.S32.HI R6, RZ, 0x3, R9.reuse ;  /* 0x00000003ff067819 */ /* 0x100fe40000011409 */
[----:B------:R-:W-:Y:S02]  /*03f0*/  SHF.R.S32.HI R9, RZ, 0x1f, R9 ;  /* 0x0000001fff097819 */ /* 0x000fe40000011409 */
[----:B------:R-:W-:Y:S02]  /*0400*/  ISETP.NE.AND P3, PT, R2, RZ, PT ;  /* 0x000000ff0200720c */ /* 0x000fe40003f65270 */
[----:B0-----:R-:W-:Y:S02]  /*0410*/  I2FP.F32.U32 R11, UR8 ;  /* 0x00000008000b7c45 */ /* 0x001fe40008201000 */
[----:B------:R-:W-:-:S02]  /*0420*/  LEA.HI R9, R9, R6, RZ, 0x2 ;  /* 0x0000000609097211 */ /* 0x000fc400078f10ff */
[----:B-----5:R-:W-:Y:S01]  /*0430*/  ISETP.NE.OR P0, PT, R0, RZ, !P0 ;  /* 0x000000ff0000720c */ /* 0x020fe20004705670 */
[----:B------:R-:W-:Y:S01]  /*0440*/  FMUL R11, R11, UR4 ;  /* 0x000000040b0b7c20 */ /* 0x000fe20008400000 */
[----:B------:R-:W-:Y:S01]  /*0450*/  LOP3.LUT R9, R9, 0xfffffffc, RZ, 0xc0, !PT ;  /* 0xfffffffc09097812 */ /* 0x000fe200078ec0ff */
[----:B------:R-:W-:Y:S01]  /*0460*/  ULDC UR4, c[0x0][0x154] ;  /* 0x0000550000047ab9 */ /* 0x000fe20000000800 */
[----:B------:R-:W-:-:S03]  /*0470*/  SHF.R.S32.HI R0, RZ, 0x1f, R3 ;  /* 0x0000001fff007819 */ /* 0x000fc60000011403 */
[----:B------:R-:W0:Y:S01]  /*0480*/  F2I.U32.TRUNC.NTZ R11, R11 ;  /* 0x0000000b000b7305 */ /* 0x000e22000020f000 */
[----:B------:R-:W-:Y:S01]  /*0490*/  IMAD.IADD R9, R6, 0x1, -R9 ;  /* 0x0000000106097824 */ /* 0x000fe200078e0a09 */
[----:B------:R-:W-:-:S03]  /*04a0*/  LEA.HI R0, R0, R3, RZ, 0x2 ;  /* 0x0000000300007211 */ /* 0x000fc600078f10ff */
[----:B------:R-:W-:Y:S01]  /*04b0*/  IMAD R10, R10, 0x4, R9 ;  /* 0x000000040a0a7824 */ /* 0x000fe200078e0209 */
[----:B------:R-:W-:Y:S01]  /*04c0*/  VOTEU.ALL UP0, P0 ;  /* 0x00000000003f7886 */ /* 0x000fe20000000000 */
[----:B------:R-:W-:Y:S01]  /*04d0*/  LOP3.LUT R0, R0, 0xfffffffc, RZ, 0xc0, !PT ;  /* 0xfffffffc00007812 */ /* 0x000fe200078ec0ff */
[----:B------:R-:W-:Y:S01]  /*04e0*/  VOTEU.ALL UP1, P0 ;  /* 0x00000000003f7886 */ /* 0x000fe20000020000 */
[C---:B------:R-:W-:Y:S01]  /*04f0*/  IMAD.SHL.U32 R19, R10.reuse, 0x4, RZ ;  /* 0x000000040a137824 */ /* 0x040fe200078e00ff */
[----:B------:R-:W-:Y:S01]  /*0500*/  SHF.R.S32.HI R9, RZ, 0x1f, R10 ;  /* 0x0000001fff097819 */ /* 0x000fe2000001140a */
[----:B------:R-:W5:Y:S01]  /*0510*/  @!UP0 S2UR UR7, SR_CgaCtaId ;  /* 0x00000000000789c3 */ /* 0x000f620000008800 */
[----:B------:R-:W-:Y:S01]  /*0520*/  IMAD.IADD R3, R3, 0x1, -R0 ;  /* 0x0000000103037824 */ /* 0x000fe200078e0a00 */
[----:B------:R-:W-:Y:S01]  /*0530*/  @!UP0 UMOV UR6, 0x400 ;  /* 0x0000040000068882 */ /* 0x000fe20000000000 */
[----:B------:R-:W-:Y:S01]  /*0540*/  LEA.HI R9, R9, R10, RZ, 0x2 ;  /* 0x0000000a09097211 */ /* 0x000fe200078f10ff */
[----:B0-----:R-:W-:Y:S01]  /*0550*/  IMAD.MOV R15, RZ, RZ, -R11 ;  /* 0x000000ffff0f7224 */ /* 0x001fe200078e0a0b */
[----:B------:R-:W-:-:S02]  /*0560*/  LOP3.LUT R19, R10, 0xc, R19, 0x78, !PT ;  /* 0x0000000c0a137812 */ /* 0x000fc400078e7813 */
[----:B------:R-:W-:Y:S01]  /*0570*/  LOP3.LUT R11, R9, 0xfffffffc, RZ, 0xc0, !PT ;  /* 0xfffffffc090b7812 */ /* 0x000fe200078ec0ff */
[----:B--2---:R-:W-:Y:S01]  /*0580*/  IMAD R6, R12, R15, UR8 ;  /* 0x000000080c067e24 */ /* 0x004fe2000f8e020f */
[----:B-1----:R-:W-:Y:S01]  /*0590*/  I2FP.F32.U32 R12, R4 ;  /* 0x00000004000c7245 */ /* 0x002fe20000201000 */
[----:B------:R-:W0:Y:S01]  /*05a0*/  LDC R9, c[0x0][0x148] ;  /* 0x00005200ff097b82 */ /* 0x000e220000000800 */
[----:B------:R-:W-:Y:S01]  /*05b0*/  ISETP.NE.AND P1, PT, R3, 0x3, PT ;  /* 0x000000030300780c */ /* 0x000fe20003f25270 */
[----:B------:R-:W-:Y:S01]  /*05c0*/  IMAD.IADD R11, R10, 0x1, -R11 ;  /* 0x000000010a0b7824 */ /* 0x000fe200078e0a0b */
[----:B---3--:R-:W-:Y:S01]  /*05d0*/  ISETP.EQ.U32.AND P2, PT, R13, 0x1, PT ;  /* 0x000000010d00780c */ /* 0x008fe20003f42070 */
[----:B------:R-:W-:Y:S01]  /*05e0*/  FMUL R12, R12, UR4 ;  /* 0x000000040c0c7c20 */ /* 0x000fe20008400000 */
[----:B------:R-:W-:Y:S01]  /*05f0*/  UMOV UR4, 0x20 ;  /* 0x0000002000047882 */ /* 0x000fe20000000000 */
[----:B------:R-:W-:Y:S01]  /*0600*/  ISETP.EQ.OR P1, PT, R3, RZ, !P1 ;  /* 0x000000ff0300720c */ /* 0x000fe20004f22670 */
[----:B------:R-:W-:-:S04]  /*0610*/  @!UP0 UIADD3 UR4, -UR4, 0x100000, URZ ;  /* 0x0010000004048890 */ /* 0x000fc8000fffe13f */
[----:B------:R-:W-:Y:S02]  /*0620*/  @!UP0 USHF.L.U32 UR5, UR4, 0xb, URZ ;  /* 0x0000000b04058899 */ /* 0x000fe4000800063f */
[----:B------:R-:W-:Y:S01]  /*0630*/  @!UP0 USHF.L.U32 UR4, UR4, 0x1, URZ ;  /* 0x0000000104048899 */ /* 0x000fe2000800063f */
[----:B------:R-:W-:Y:S01]  /*0640*/  ISETP.NE.AND P4, PT, R11, R6, PT ;  /* 0x000000060b00720c */ /* 0x000fe20003f85270 */
[----:B------:R-:W1:Y:S01]  /*0650*/  F2I.U32.TRUNC.NTZ R12, R12 ;  /* 0x0000000c000c7305 */ /* 0x000e62000020f000 */
[----:B------:R-:W-:Y:S01]  /*0660*/  ISETP.EQ.AND P1, PT, R2, RZ, P1 ;  /* 0x000000ff0200720c */ /* 0x000fe20000f22270 */
[----:B-----5:R-:W-:-:S03]  /*0670*/  @!UP0 ULEA UR6, UR7, UR6, 0x18 ;  /* 0x0000000607068291 */ /* 0x020fc6000f8ec03f */
[----:B------:R-:W-:Y:S01]  /*0680*/  SEL R18, RZ, 0x1, !P1 ;  /* 0x00000001ff127807 */ /* 0x000fe20004800000 */
[----:B------:R-:W-:Y:S01]  /*0690*/  VOTEU.ALL UP0, P0 ;  /* 0x00000000003f7886 */ /* 0x000fe20000000000 */
[----:B------:R-:W-:Y:S01]  /*06a0*/  LOP3.LUT P0, RZ, R8, 0x7, RZ, 0xc0, !PT ;  /* 0x0000000708ff7812 */ /* 0x000fe2000780c0ff */
[----:B------:R-:W-:-:S04]  /*06b0*/  VIADD R8, R2, 0xffffffff ;  /* 0xffffffff02087836 */ /* 0x000fc80000000000 */
[----:B------:R-:W-:Y:S02]  /*06c0*/  @P4 SHF.R.S32.HI R0, RZ, 0x1f, R19 ;  /* 0x0000001fff004819 */ /* 0x000fe40000011413 */
[----:B------:R-:W-:Y:S01]  /*06d0*/  ISETP.LT.U32.AND P0, PT, R19, 0x4, !P0 ;  /* 0x000000041300780c */ /* 0x000fe20004701070 */
[----:B-1----:R-:W-:Y:S01]  /*06e0*/  IMAD.MOV R23, RZ, RZ, -R12 ;  /* 0x000000ffff177224 */ /* 0x002fe200078e0a0c */
[----:B------:R-:W-:Y:S01]  /*06f0*/  @P4 LEA.HI R0, R0, R19, RZ, 0x2 ;  /* 0x0000001300004211 */ /* 0x000fe200078f10ff */
[----:B------:R-:W1:Y:S02]  /*0700*/  FENCE.VIEW.ASYNC.S ;  /* 0x00000000000073c6 */ /* 0x000e640000000000 */
[----:B-1----:R1:W2:Y:S01]  /*0710*/  @!UP0 SYNCS.EXCH.64 URZ, [UR6+0x40], UR4 ;  /* 0x00004004063f85b2 */ /* 0x0022a20008000100 */
[----:B------:R-:W-:Y:S01]  /*0720*/  ISETP.GE.U32.AND P6, PT, R8, 0x2, PT ;  /* 0x000000020800780c */ /* 0x000fe20003fc6070 */
[----:B0-----:R-:W-:Y:S01]  /*0730*/  IMAD R11, R9, R23, R4 ;  /* 0x00000017090b7224 */ /* 0x001fe200078e0204 */
[----:B------:R-:W-:-:S02]  /*0740*/  @P4 SHF.R.S32.HI R0, RZ, 0x2, R0 ;  /* 0x00000002ff004819 */ /* 0x000fc40000011400 */
[----:B------:R-:W-:Y:S02]  /*0750*/  SEL R18, R18, 0x2, P6 ;  /* 0x0000000212127807 */ /* 0x000fe40003000000 */
[----:B------:R-:W-:Y:S02]  /*0760*/  @P4 ISETP.NE.AND P5, PT, R0, R11, PT ;  /* 0x0000000b0000420c */ /* 0x000fe40003fa5270 */
[----:B------:R-:W-:Y:S02]  /*0770*/  SEL R11, RZ, 0x1, !P0 ;  /* 0x00000001ff0b7807 */ /* 0x000fe40004000000 */
[----:B------:R-:W-:Y:S02]  /*0780*/  @P4 SEL R22, RZ, 0x1, P5 ;  /* 0x00000001ff164807 */ /* 0x000fe40002800000 */
[----:B------:R-:W-:Y:S02]  /*0790*/  LOP3.LUT R0, R95, 0x7f, RZ, 0xc0, !PT ;  /* 0x0000007f5f007812 */ /* 0x000fe400078ec0ff */
[----:B------:R-:W-:Y:S01]  /*07a0*/  LOP3.LUT R22, R22, R11, RZ, 0xc0, !PT ;  /* 0x0000000b16167212 */ /* 0x000fe200078ec0ff */
[----:B------:R1:W0:Y:S01]  /*07b0*/  @!UP1 SYNCS.EXCH.64 URZ, [UR6+0x48], UR4 ;  /* 0x00004804063f95b2 */ /* 0x0002220008000100 */
[----:B------:R-:W-:Y:S01]  /*07c0*/  NOP ;  /* 0x0000000000007918 */ /* 0x000fe20000000000 */
[----:B-12---:R-:W-:Y:S05]  /*07d0*/  @!P2 BRA `(.L_x_3) ;  /* 0x000000000008a947 */ /* 0x006fea0003800000 */
[----:B0---4-:R-:W-:Y:S01]  /*07e0*/  UCGABAR_ARV ;  /* 0x00000000000079c7 */ /* 0x011fe20008000000 */
[----:B------:R-:W-:Y:S05]  /*07f0*/  BRA `(.L_x_4) ;  /* 0x0000000000047947 */ /* 0x000fea0003800000 */
.L_x_3:
[----:B0---4-:R-:W-:Y:S01]  /*0800*/  NOP ;  /* 0x0000000000007918 */ /* 0x011fe20000000000 */
.L_x_4:
[----:B------:R-:W0:Y:S01]  /*0810*/  LDC R2, c[0x0][0x65c] ;  /* 0x00019700ff027b82 */ /* 0x000e220000000800 */
[----:B------:R-:W-:Y:S02]  /*0820*/  IMAD.U32 R10, RZ, RZ, UR8 ;  /* 0x00000008ff0a7e24 */ /* 0x000fe4000f8e00ff */
[----:B------:R-:W-:Y:S01]  /*0830*/  IMAD.MOV.U32 R11, RZ, RZ, RZ ;  /* 0x000000ffff0b7224 */ /* 0x000fe200078e00ff */
[----:B0-----:R-:W-:-:S04]  /*0840*/  ISETP.NE.AND P1, PT, R2, 0x1, PT ;  /* 0x000000010200780c */ /* 0x001fc80003f25270 */
[----:B------:R-:W-:-:S09]  /*0850*/  P2R R5, PR, RZ, 0x2 ;  /* 0x00000002ff057803 */ /* 0x000fd20000000000 */
[----:B------:R-:W0:Y:S01]  /*0860*/  @P1 LDC R17, c[0x0][0x10] ;  /* 0x00000400ff111b82 */ /* 0x000e220000000800 */
[----:B------:R-:W-:Y:S02]  /*0870*/  @P1 IMAD.MOV.U32 R5, RZ, RZ, RZ ;  /* 0x000000ffff051224 */ /* 0x000fe400078e00ff */
[----:B------:R-:W-:-:S05]  /*0880*/  @P1 IMAD.MOV.U32 R15, RZ, RZ, RZ ;  /* 0x000000ffff0f1224 */ /* 0x000fca00078e00ff */
[----:B------:R-:W1:Y:S01]  /*0890*/  @!P1 LDC R13, c[0x0][0xc] ;  /* 0x00000300ff0d9b82 */ /* 0x000e620000000800 */
[----:B------:R-:W-:Y:S01]  /*08a0*/  ULDC UR4, c[0x0][0xc] ;  /* 0x0000030000047ab9 */ /* 0x000fe20000000800 */
[----:B------:R-:W-:Y:S01]  /*08b0*/  ULDC UR5, c[0x0][0x10] ;  /* 0x0000040000057ab9 */ /* 0x000fe20000000800 */
[----:B------:R-:W-:Y:S01]  /*08c0*/  ULDC UR6, c[0x0][0x14] ;  /* 0x0000050000067ab9 */ /* 0x000fe20000000800 */
[----:B------:R-:W-:-:S04]  /*08d0*/  UIMAD.WIDE.U32 UR4, UR4, UR5, URZ ;  /* 0x00000005040472a5 */ /* 0x000fc8000f8e003f */
[----:B------:R-:W-:Y:S02]  /*08e0*/  UIMAD.WIDE.U32 UR38, UR4, UR6, URZ ;  /* 0x00000006042672a5 */ /* 0x000fe4000f8e003f */
[----:B------:R-:W-:-:S04]  /*08f0*/  UIMAD UR41, UR5, UR6, URZ ;  /* 0x00000006052972a4 */ /* 0x000fc8000f8e023f */
[----:B------:R-:W-:Y:S01]  /*0900*/  UIADD3 UR41, UR39, UR41, URZ ;  /* 0x0000002927297290 */ /* 0x000fe2000fffe03f */
[----:B0-----:R-:W-:-:S04]  /*0910*/  @P1 IMAD.WIDE.U32 R16, R17, UR8, R4 ;  /* 0x0000000811101c25 */ /* 0x001fc8000f8e0004 */
[----:B------:R-:W-:Y:S02]  /*0920*/  @P1 IMAD.IADD R17, R17, 0x1, R15 ;  /* 0x0000000111111824 */ /* 0x000fe400078e020f */
[----:B-1----:R-:W-:-:S04]  /*0930*/  @!P1 IMAD.WIDE.U32 R10, R4, R13, R10 ;  /* 0x0000000d040a9225 */ /* 0x002fc800078e000a */
[----:B------:R-:W-:Y:S02]  /*0940*/  @!P1 IMAD.MOV.U32 R16, RZ, RZ, R10 ;  /* 0x000000ffff109224 */ /* 0x000fe400078e000a */
[----:B------:R-:W-:Y:S01]  /*0950*/  @!P1 IMAD.MOV.U32 R17, RZ, RZ, R11 ;  /* 0x000000ffff119224 */ /* 0x000fe200078e000b */
[----:B------:R-:W-:Y:S06]  /*0960*/  @!P2 BRA `(.L_x_5) ;  /* 0x00000000000ca947 */ /* 0x000fec0003800000 */
[----:B------:R-:W-:Y:S01]  /*0970*/  UCGABAR_WAIT ;  /* 0x0000000000007dc7 */ /* 0x000fe20008000000 */
[----:B------:R-:W-:Y:S01]  /*0980*/  CCTL.IVALL ;  /* 0x00000000ff00798f */ /* 0x000fe20002000000 */
[----:B------:R-:W-:Y:S05]  /*0990*/  BRA `(.L_x_6) ;  /* 0x0000000000047947 */ /* 0x000fea0003800000 */
.L_x_5:
[----:B------:R-:W-:Y:S06]  /*09a0*/  BAR.SYNC.DEFER_BLOCKING 0x0 ;  /* 0x0000000000007b1d */ /* 0x000fec0000010000 */
.L_x_6:
[----:B------:R-:W-:Y:S05]  /*09b0*/  @!P3 BRA `(.L_x_7) ;  /* 0x000000600088b947 */ /* 0x000fea0003800000 */
[----:B------:R-:W-:-:S13]  /*09c0*/  ISETP.GT.U32.AND P0, PT, R8, 0x1, PT ;  /* 0x000000010800780c */ /* 0x000fda0003f04070 */
[----:B------:R-:W-:Y:S05]  /*09d0*/  @P0 EXIT ;  /* 0x000000000000094d */ /* 0x000fea0003800000 */
[----:B------:R-:W-:Y:S01]  /*09e0*/  ULDC.64 UR4, c[0x0][0x650] ;  /* 0x0001940000047ab9 */ /* 0x000fe20000000a00 */
[----:B------:R-:W-:Y:S01]  /*09f0*/  PRMT R3, RZ, 0x7610, R3 ;  /* 0x00007610ff037816 */ /* 0x000fe20000000003 */
[----:B------:R-:W-:Y:S01]  /*0a00*/  IMAD.MOV.U32 R103, RZ, RZ, -0x1 ;  /* 0xffffffffff677424 */ /* 0x000fe200078e00ff */
[----:B------:R-:W-:Y:S01]  /*0a10*/  ISETP.GE.U32.AND P0, PT, R16, UR4, PT ;  /* 0x0000000410007c0c */ /* 0x000fe2000bf06070 */
[----:B------:R-:W-:Y:S02]  /*0a20*/  IMAD.MOV.U32 R100, RZ, RZ, -0x1 ;  /* 0xffffffffff647424 */ /* 0x000fe400078e00ff */
[----:B------:R-:W-:Y:S01]  /*0a30*/  IMAD.MOV.U32 R101, RZ, RZ, -0x1 ;  /* 0xffffffffff657424 */ /* 0x000fe200078e00ff */
[----:B------:R-:W-:-:S13]  /*0a40*/  ISETP.GE.U32.AND.EX P0, PT, R17, UR5, PT, P0 ;  /* 0x0000000511007c0c */ /* 0x000fda000bf06100 */
[----:B------:R-:W-:Y:S05]  /*0a50*/  @P0 BRA `(.L_x_8) ;  /* 0x0000000400280947 */ /* 0x000fea0003800000 */
[----:B------:R-:W0:Y:S01]  /*0a60*/  LDC.64 R24, c[0x0][0x628] ;  /* 0x00018a00ff187b82 */ /* 0x000e220000000a00 */
[----:B------:R-:W-:Y:S02]  /*0a70*/  IMAD.MOV.U32 R10, RZ, RZ, R16 ;  /* 0x000000ffff0a7224 */ /* 0x000fe400078e0010 */
[----:B------:R-:W-:-:S05]  /*0a80*/  IMAD.MOV.U32 R11, RZ, RZ, R17 ;  /* 0x000000ffff0b7224 */ /* 0x000fca00078e0011 */
[----:B------:R-:W1:Y:S08]  /*0a90*/  LDC R8, c[0x0][0x630] ;  /* 0x00018c00ff087b82 */ /* 0x000e700000000800 */
[----:B------:R-:W2:Y:S01]  /*0aa0*/  LDC.64 R26, c[0x0][0x620] ;  /* 0x00018800ff1a7b82 */ /* 0x000ea20000000a00 */
[----:B0-----:R-:W-:-:S04]  /*0ab0*/  ISETP.NE.U32.AND P0, PT, R24, RZ, PT ;  /* 0x000000ff1800720c */ /* 0x001fc80003f05070 */
[----:B------:R-:W-:-:S13]  /*0ac0*/  ISETP.NE.AND.EX P0, PT, R25, RZ, PT, P0 ;  /* 0x000000ff1900720c */ /* 0x000fda0003f05300 */
[----:B-12---:R-:W-:Y:S05]  /*0ad0*/  @!P0 BRA `(.L_x_9) ;  /* 0x0000000000288947 */ /* 0x006fea0003800000 */
[----:B------:R-:W0:Y:S02]  /*0ae0*/  LDC R3, c[0x0][0x634] ;  /* 0x00018d00ff037b82 */ /* 0x000e240000000800 */
[----:B0-----:R-:W-:-:S05]  /*0af0*/  IADD3 R3, P0, R16, R3, RZ ;  /* 0x0000000310037210 */ /* 0x001fca0007f1e0ff */
[----:B------:R-:W-:-:S04]  /*0b00*/  IMAD.X R21, RZ, RZ, R17, P0 ;  /* 0x000000ffff157224 */ /* 0x000fc800000e0611 */
[----:B------:R-:W-:-:S04]  /*0b10*/  IMAD.WIDE.U32 R10, R21, R24, RZ ;  /* 0x00000018150a7225 */ /* 0x000fc800078e00ff */
[----:B------:R-:W-:-:S04]  /*0b20*/  IMAD.WIDE.U32 R12, P0, R3, R25, R10 ;  /* 0x00000019030c7225 */ /* 0x000fc8000780000a */
[----:B------:R-:W-:-:S04]  /*0b30*/  IMAD.WIDE.U32 R10, R3, R24, RZ ;  /* 0x00000018030a7225 */ /* 0x000fc800078e00ff */
[----:B------:R-:W-:Y:S01]  /*0b40*/  IMAD.X R15, RZ, RZ, RZ, P0 ;  /* 0x000000ffff0f7224 */ /* 0x000fe200000e06ff */
[----:B------:R-:W-:Y:S01]  /*0b50*/  IADD3 RZ, P0, R11, R12, RZ ;  /* 0x0000000c0bff7210 */ /* 0x000fe20007f1e0ff */
[----:B------:R-:W-:-:S04]  /*0b60*/  IMAD.MOV.U32 R14, RZ, RZ, R13 ;  /* 0x000000ffff0e7224 */ /* 0x000fc800078e000d */
[----:B------:R-:W-:-:S08]  /*0b70*/  IMAD.WIDE.U32.X R10, R21, R25, R14, P0 ;  /* 0x00000019150a7225 */ /* 0x000fd000000e040e */
.L_x_9:
[----:B------:R-:W0:Y:S01]  /*0b80*/  LDC.64 R30, c[0x0][0x640] ;  /* 0x00019000ff1e7b82 */ /* 0x000e220000000a00 */
[-CC-:B------:R-:W-:Y:S01]  /*0b90*/  SHF.R.U64 R101, R10, R8.reuse, R11.reuse ;  /* 0x000000080a657219 */ /* 0x180fe2000000120b */
[----:B------:R-:W-:Y:S01]  /*0ba0*/  IMAD R29, R9, R23, R4 ;  /* 0x00000017091d7224 */ /* 0x000fe200078e0204 */
[----:B------:R-:W-:Y:S01]  /*0bb0*/  SHF.R.U32.HI R3, RZ, R8, R11 ;  /* 0x00000008ff037219 */ /* 0x000fe2000001160b */
[----:B------:R-:W-:Y:S01]  /*0bc0*/  IMAD.MOV.U32 R23, RZ, RZ, 0x1 ;  /* 0x00000001ff177424 */ /* 0x000fe200078e00ff */
[----:B------:R-:W-:-:S03]  /*0bd0*/  IADD3 R5, P0, RZ, -R101, RZ ;  /* 0x80000065ff057210 */ /* 0x000fc60007f1e0ff */
[----:B------:R-:W1:Y:S02]  /*0be0*/  LDC R12, c[0x0][0x618] ;  /* 0x00018600ff0c7b82 */ /* 0x000e640000000800 */
[----:B------:R-:W-:Y:S02]  /*0bf0*/  IMAD.X R3, RZ, RZ, ~R3, P0 ;  /* 0x000000ffff037224 */ /* 0x000fe400000e0e03 */
[----:B------:R-:W-:-:S04]  /*0c00*/  IMAD.WIDE.U32 R10, R5, R26, R16 ;  /* 0x0000001a050a7225 */ /* 0x000fc800078e0010 */
[----:B------:R-:W2:Y:S01]  /*0c10*/  LDC R20, c[0x0][0x608] ;  /* 0x00018200ff147b82 */ /* 0x000ea20000000800 */
[----:B------:R-:W-:Y:S02]  /*0c20*/  IMAD R8, R3, R26, RZ ;  /* 0x0000001a03087224 */ /* 0x000fe400078e02ff */
[----:B------:R-:W-:Y:S02]  /*0c30*/  IMAD.MOV.U32 R3, RZ, RZ, -0x1 ;  /* 0xffffffffff037424 */ /* 0x000fe400078e00ff */
[----:B------:R-:W-:-:S03]  /*0c40*/  IMAD R5, R5, R27, R8 ;  /* 0x0000001b05057224 */ /* 0x000fc600078e0208 */
[----:B------:R-:W3:Y:S01]  /*0c50*/  LDC R28, c[0x0][0x658] ;  /* 0x00019600ff1c7b82 */ /* 0x000ee20000000800 */
[----:B------:R-:W-:Y:S01]  /*0c60*/  IMAD.IADD R5, R11, 0x1, R5 ;  /* 0x000000010b057824 */ /* 0x000fe200078e0205 */
[----:B0-----:R-:W-:-:S04]  /*0c70*/  ISETP.NE.U32.AND P0, PT, R30, RZ, PT ;  /* 0x000000ff1e00720c */ /* 0x001fc80003f05070 */
[----:B------:R-:W-:Y:S02]  /*0c80*/  ISETP.NE.AND.EX P0, PT, R31, RZ, PT, P0 ;  /* 0x000000ff1f00720c */ /* 0x000fe40003f05300 */
[----:B------:R-:W0:Y:S01]  /*0c90*/  LDC R24, c[0x0][0x600] ;  /* 0x00018000ff187b82 */ /* 0x000e220000000800 */
[-CC-:B-1----:R-:W-:Y:S02]  /*0ca0*/  SHF.R.U64 R14, R10, R12.reuse, R5.reuse ;  /* 0x0000000c0a0e7219 */ /* 0x182fe40000001205 */
[----:B------:R-:W-:-:S05]  /*0cb0*/  SHF.R.U32.HI R5, RZ, R12, R5 ;  /* 0x0000000cff057219 */ /* 0x000fca0000011605 */
[----:B------:R-:W1:Y:S01]  /*0cc0*/  LDC R15, c[0x0][0x648] ;  /* 0x00019200ff0f7b82 */ /* 0x000e620000000800 */
[-CC-:B--2---:R-:W-:Y:S02]  /*0cd0*/  SHF.R.U64 R27, R14, R20.reuse, R5.reuse ;  /* 0x000000140e1b7219 */ /* 0x184fe40000001205 */
[----:B------:R-:W-:-:S05]  /*0ce0*/  SHF.R.U32.HI R5, RZ, R20, R5 ;  /* 0x00000014ff057219 */ /* 0x000fca0000011605 */
[----:B------:R-:W2:Y:S01]  /*0cf0*/  LDC R21, c[0x0][0x638] ;  /* 0x00018e00ff157b82 */ /* 0x000ea20000000800 */
[-CC-:B---3--:R-:W-:Y:S02]  /*0d00*/  SHF.R.U64 R20, R27, R28.reuse, R5.reuse ;  /* 0x0000001c1b147219 */ /* 0x188fe40000001205 */
[-C--:B------:R-:W-:Y:S02]  /*0d10*/  SHF.L.U32 R3, R3, R28.reuse, RZ ;  /* 0x0000001c03037219 */ /* 0x080fe400000006ff */
[----:B------:R-:W-:Y:S01]  /*0d20*/  SHF.R.U32.HI R5, RZ, R28, R5 ;  /* 0x0000001cff057219 */ /* 0x000fe20000011605 */
[----:B------:R-:W-:Y:S01]  /*0d30*/  IMAD.MOV.U32 R4, RZ, RZ, R20 ;  /* 0x000000ffff047224 */ /* 0x000fe200078e0014 */
[----:B------:R-:W-:Y:S01]  /*0d40*/  LOP3.LUT R12, RZ, R3, RZ, 0x33, !PT ;  /* 0x00000003ff0c7212 */ /* 0x000fe200078e33ff */
[----:B------:R-:W3:Y:S01]  /*0d50*/  LDC R25, c[0x0][0x610] ;  /* 0x00018400ff197b82 */ /* 0x000ee20000000800 */
[----:B------:R-:W-:Y:S05]  /*0d60*/  @!P0 BRA `(.L_x_10) ;  /* 0x0000000000288947 */ /* 0x000fea0003800000 */
[----:B------:R-:W4:Y:S02]  /*0d70*/  LDC R3, c[0x0][0x64c] ;  /* 0x00019300ff037b82 */ /* 0x000f240000000800 */
[----:B----4-:R-:W-:-:S05]  /*0d80*/  IADD3 R3, P0, R20, R3, RZ ;  /* 0x0000000314037210 */ /* 0x010fca0007f1e0ff */
        /* <DEDUP_REMOVED lines=8> */
.L_x_10:
[----:B-1----:R-:W-:Y:S01]  /*0e10*/  SHF.R.U64 R4, R4, R15, R5 ;  /* 0x0000000f04047219 */ /* 0x002fe20000001205 */
[----:B0-----:R-:W-:Y:S01]  /*0e20*/  VIADD R5, R24, 0xffffffff ;  /* 0xffffffff18057836 */ /* 0x001fe20000000000 */
[----:B------:R-:W-:Y:S02]  /*0e30*/  SHF.L.U32 R3, R23, R28, RZ ;  /* 0x0000001c17037219 */ /* 0x000fe400000006ff */
[----:B------:R-:W-:Y:S01]  /*0e40*/  LOP3.LUT R12, R27, R12, RZ, 0xc0, !PT ;  /* 0x0000000c1b0c7212 */ /* 0x000fe200078ec0ff */
[----:B------:R-:W-:Y:S01]  /*0e50*/  IMAD.MOV R8, RZ, RZ, -R4 ;  /* 0x000000ffff087224 */ /* 0x000fe200078e0a04 */
[----:B------:R-:W-:Y:S02]  /*0e60*/  SEL R6, R6, R29, !P1 ;  /* 0x0000001d06067207 */ /* 0x000fe40004800000 */
[----:B------:R-:W-:Y:S01]  /*0e70*/  LOP3.LUT R5, R14, R5, RZ, 0xc0, !PT ;  /* 0x000000050e057212 */ /* 0x000fe200078ec0ff */
[----:B------:R-:W-:Y:S02]  /*0e80*/  IMAD R9, R3, R4, R12 ;  /* 0x0000000403097224 */ /* 0x000fe400078e020c */
[----:B--2---:R-:W-:-:S02]  /*0e90*/  IMAD R3, R8, R21, R20 ;  /* 0x0000001508037224 */ /* 0x004fc400078e0214 */
[----:B---3--:R-:W-:Y:S02]  /*0ea0*/  IMAD R6, R9, R25, R6 ;  /* 0x0000001909067224 */ /* 0x008fe400078e0206 */
[----:B------:R-:W-:Y:S02]  /*0eb0*/  IMAD R103, R3, R24, R5 ;  /* 0x0000001803677224 */ /* 0x000fe400078e0205 */
[----:B------:R-:W-:-:S03]  /*0ec0*/  IMAD.MOV.U32 R4, RZ, RZ, 0x1 ;  /* 0x00000001ff047424 */ /* 0x000fc600078e00ff */
[----:B------:R-:W-:Y:S02]  /*0ed0*/  SEL R100, R103, R6, !P1 ;  /* 0x0000000667647207 */ /* 0x000fe40004800000 */
[----:B------:R-:W-:Y:S02]  /*0ee0*/  PRMT R3, R4, 0x7610, R3 ;  /* 0x0000761004037816 */ /* 0x000fe40000000003 */
[----:B------:R-:W-:-:S07]  /*0ef0*/  SEL R103, R6, R103, !P1 ;  /* 0x0000006706677207 */ /* 0x000fce0004800000 */
.L_x_8:
[----:B------:R-:W-:-:S08]  /*0f00*/  NOP ;  /* 0x0000000000007918 */ /* 0x000fd00000000000 */
[----:B------:R-:W0:Y:S02]  /*0f10*/  USETMAXREG.TRY_ALLOC.CTAPOOL UP0, 0xe8 ;  /* 0x000000e8000079c8 */ /* 0x000e240008000600 */
[----:B0-----:R-:W-:-:S13]  /*0f20*/  PLOP3.LUT P0, PT, PT, PT, UP0, 0x80, 0x0 ;  /* 0x000000000000781c */ /* 0x001fda0003f0f008 */
[----:B------:R-:W-:Y:S05]  /*0f30*/  @!P0 BRA `(.L_x_8) ;  /* 0xfffffffc00f08947 */ /* 0x000fea000383ffff */
[----:B------:R-:W-:Y:S01]  /*0f40*/  ULDC.64 UR4, c[0x0][0x598] ;  /* 0x0001660000047ab9 */ /* 0x000fe20000000a00 */
[----:B------:R-:W-:Y:S01]  /*0f50*/  ULDC.64 UR36, c[0x0][0x208] ;  /* 0x0000820000247ab9 */ /* 0x000fe20000000a00 */
[----:B------:R-:W-:-:S04]  /*0f60*/  ISETP.NE.U32.AND P0, PT, RZ, UR4, PT ;  /* 0x00000004ff007c0c */ /* 0x000fc8000bf05070 */
[----:B------:R-:W-:-:S13]  /*0f70*/  ISETP.NE.AND.EX P0, PT, RZ, UR5, PT, P0 ;  /* 0x00000005ff007c0c */ /* 0x000fda000bf05300 */
[----:B------:R-:W-:Y:S05]  /*0f80*/  @!P0 BRA `(.L_x_11) ;  /* 0x00000000001c8947 */ /* 0x000fea0003800000 */
[----:B------:R-:W0:Y:S02]  /*0f90*/  LDC.64 R4, c[0x0][0x598] ;  /* 0x00016600ff047b82 */ /* 0x000e240000000a00 */
[----:B0-----:R-:W2:Y:S02]  /*0fa0*/  LDG.E.64 R4, desc[UR36][R4.64] ;  /* 0x0000002404047981 */ /* 0x001ea4000c1e1b00 */
[----:B--2---:R-:W-:-:S04]  /*0fb0*/  ISETP.NE.U32.AND P0, PT, R4, RZ, PT ;  /* 0x000000ff0400720c */ /* 0x004fc80003f05070 */
[----:B------:R-:W-:-:S13]  /*0fc0*/  ISETP.NE.AND.EX P0, PT, R5, RZ, PT, P0 ;  /* 0x000000ff0500720c */ /* 0x000fda0003f05300 */
[----:B------:R-:W-:Y:S05]  /*0fd0*/  @!P0 BRA `(.L_x_11) ;  /* 0x0000000000088947 */ /* 0x000fea0003800000 */
[----:B------:R0:W5:Y:S01]  /*0fe0*/  LD.E R23, desc[UR36][R4.64] ;  /* 0x0000002404177980 */ /* 0x000162000c101900 */
[----:B------:R-:W-:Y:S05]  /*0ff0*/  BRA `(.L_x_12) ;  /* 0x0000000000247947 */ /* 0x000fea0003800000 */
.L_x_11:
[----:B------:R-:W-:Y:S02]  /*1000*/  ULDC.64 UR4, c[0x0][0x588] ;  /* 0x0001620000047ab9 */ /* 0x000fe40000000a00 */
[----:B------:R-:W-:-:S04]  /*1010*/  ISETP.NE.U32.AND P0, PT, RZ, UR4, PT ;  /* 0x00000004ff007c0c */ /* 0x000fc8000bf05070 */
[----:B------:R-:W-:-:S13]  /*1020*/  ISETP.NE.AND.EX P0, PT, RZ, UR5, PT, P0 ;  /* 0x00000005ff007c0c */ /* 0x000fda000bf05300 */
[----:B------:R-:W-:Y:S05]  /*1030*/  @!P0 BRA `(.L_x_13) ;  /* 0x00000000000c8947 */ /* 0x000fea0003800000 */
[----:B------:R-:W0:Y:S02]  /*1040*/  LDC.64 R4, c[0x0][0x588] ;  /* 0x00016200ff047b82 */ /* 0x000e240000000a00 */
[----:B0-----:R1:W5:Y:S01]  /*1050*/  LDG.E R23, desc[UR36][R4.64] ;  /* 0x0000002404177981 */ /* 0x001362000c1e1900 */
[----:B------:R-:W-:Y:S05]  /*1060*/  BRA `(.L_x_12) ;  /* 0x0000000000087947 */ /* 0x000fea0003800000 */
.L_x_13:
[----:B------:R-:W-:Y:S02]  /*1070*/  ULDC UR4, c[0x0][0x580] ;  /* 0x0001600000047ab9 */ /* 0x000fe40000000800 */
[----:B------:R-:W-:-:S07]  /*1080*/  IMAD.U32 R23, RZ, RZ, UR4 ;  /* 0x00000004ff177e24 */ /* 0x000fce000f8e00ff */
.L_x_12:
[----:B------:R-:W-:Y:S02]  /*1090*/  ULDC.64 UR4, c[0x0][0x5a0] ;  /* 0x0001680000047ab9 */ /* 0x000fe40000000a00 */
[----:B------:R-:W-:-:S04]  /*10a0*/  ISETP.NE.U32.AND P0, PT, RZ, UR4, PT ;  /* 0x00000004ff007c0c */ /* 0x000fc8000bf05070 */
[----:B------:R-:W-:-:S13]  /*10b0*/  ISETP.NE.AND.EX P0, PT, RZ, UR5, PT, P0 ;  /* 0x00000005ff007c0c */ /* 0x000fda000bf05300 */
[----:B------:R-:W-:Y:S05]  /*10c0*/  @!P0 BRA `(.L_x_14) ;  /* 0x00000000001c8947 */ /* 0x000fea0003800000 */
[----:B01----:R-:W0:Y:S02]  /*10d0*/  LDC.64 R4, c[0x0][0x5a0] ;  /* 0x00016800ff047b82 */ /* 0x003e240000000a00 */
[----:B0-----:R-:W2:Y:S02]  /*10e0*/  LDG.E.64 R4, desc[UR36][R4.64] ;  /* 0x0000002404047981 */ /* 0x001ea4000c1e1b00 */
[----:B--2---:R-:W-:-:S04]  /*10f0*/  ISETP.NE.U32.AND P0, PT, R4, RZ, PT ;  /* 0x000000ff0400720c */ /* 0x004fc80003f05070 */
[----:B------:R-:W-:-:S13]  /*1100*/  ISETP.NE.AND.EX P0, PT, R5, RZ, PT, P0 ;  /* 0x000000ff0500720c */ /* 0x000fda0003f05300 */
[----:B------:R-:W-:Y:S05]  /*1110*/  @!P0 BRA `(.L_x_14) ;  /* 0x0000000000088947 */ /* 0x000fea0003800000 */
[----:B------:R0:W5:Y:S01]  /*1120*/  LD.E R90, desc[UR36][R4.64] ;  /* 0x00000024045a7980 */ /* 0x000162000c101900 */
[----:B------:R-:W-:Y:S05]  /*1130*/  BRA `(.L_x_15) ;  /* 0x0000000000247947 */ /* 0x000fea0003800000 */
.L_x_14:
[----:B------:R-:W-:Y:S02]  /*1140*/  ULDC.64 UR4, c[0x0][0x590] ;  /* 0x0001640000047ab9 */ /* 0x000fe40000000a00 */
[----:B------:R-:W-:-:S04]  /*1150*/  ISETP.NE.U32.AND P0, PT, RZ, UR4, PT ;  /* 0x00000004ff007c0c */ /* 0x000fc8000bf05070 */
[----:B------:R-:W-:-:S13]  /*1160*/  ISETP.NE.AND.EX P0, PT, RZ, UR5, PT, P0 ;  /* 0x00000005ff007c0c */ /* 0x000fda000bf05300 */
[----:B------:R-:W-:Y:S05]  /*1170*/  @!P0 BRA `(.L_x_16) ;  /* 0x00000000000c8947 */ /* 0x000fea0003800000 */
[----:B------:R-:W2:Y:S02]  /*1180*/  LDC.64 R90, c[0x0][0x590] ;  /* 0x00016400ff5a7b82 */ /* 0x000ea40000000a00 */
[----:B--2---:R2:W5:Y:S01]  /*1190*/  LDG.E R90, desc[UR36][R90.64] ;  /* 0x000000245a5a7981 */ /* 0x004562000c1e1900 */
[----:B------:R-:W-:Y:S05]  /*11a0*/  BRA `(.L_x_15) ;  /* 0x0000000000087947 */ /* 0x000fea0003800000 */
.L_x_16:
[----:B------:R-:W-:Y:S02]  /*11b0*/  ULDC UR4, c[0x0][0x584] ;  /* 0x0001610000047ab9 */ /* 0x000fe40000000800 */
[----:B------:R-:W-:-:S07]  /*11c0*/  IMAD.U32 R90, RZ, RZ, UR4 ;  /* 0x00000004ff5a7e24 */ /* 0x000fce000f8e00ff */
.L_x_15:
[----:B------:R-:W-:-:S13]  /*11d0*/  LOP3.LUT P0, RZ, R3, 0xff, RZ, 0xc0, !PT ;  /* 0x000000ff03ff7812 */ /* 0x000fda000780c0ff */
[----:B------:R-:W-:Y:S05]  /*11e0*/  @!P0 EXIT ;  /* 0x000000000000894d */ /* 0x000fea0003800000 */
[----:B------:R-:W3:Y:S01]  /*11f0*/  LDC R93, c[0x0][0x658] ;  /* 0x00019600ff5d7b82 */ /* 0x000ee20000000800 */
[----:B------:R-:W-:Y:S01]  /*1200*/  LOP3.LUT R7, R7, 0x1, RZ, 0xc0, !PT ;  /* 0x0000000107077812 */ /* 0x000fe200078ec0ff */
[----:B------:R-:W-:Y:S01]  /*1210*/  ULDC.64 UR6, c[0x0][0x288] ;  /* 0x0000a20000067ab9 */ /* 0x000fe20000000a00 */
[----:B------:R-:W-:Y:S01]  /*1220*/  SHF.R.U32.HI R3, RZ, 0x2, R95 ;  /* 0x00000002ff037819 */ /* 0x000fe2000001165f */
[----:B------:R-:W-:Y:S01]  /*1230*/  UIADD3 UR4, UR7, 0x7f, URZ ;  /* 0x0000007f07047890 */ /* 0x000fe2000fffe03f */
[----:B------:R-:W-:Y:S01]  /*1240*/  SHF.R.U32.HI R0, RZ, 0x1, R0 ;  /* 0x00000001ff007819 */ /* 0x000fe20000011600 */
[----:B------:R-:W-:Y:S01]  /*1250*/  IMAD.SHL.U32 R88, R7, 0x40, RZ ;  /* 0x0000004007587824 */ /* 0x000fe200078e00ff */
[----:B------:R-:W-:Y:S01]  /*1260*/  LOP3.LUT R3, R3, 0x7, RZ, 0xc0, !PT ;  /* 0x0000000703037812 */ /* 0x000fe200078ec0ff */
[----:B------:R-:W4:Y:S01]  /*1270*/  LDC.64 R8, c[0x0][0x5c8] ;  /* 0x00017200ff087b82 */ /* 0x000f220000000a00 */
[----:B------:R-:W-:Y:S01]  /*1280*/  USHF.R.S32.HI UR5, URZ, 0x1f, UR4 ;  /* 0x0000001f3f057899 */ /* 0x000fe20008011404 */
[----:B------:R-:W-:Y:S01]  /*1290*/  LOP3.LUT R0, R0, 0x30, RZ, 0xc0, !PT ;  /* 0x0000003000007812 */ /* 0x000fe200078ec0ff */
[----:B------:R-:W-:Y:S01]  /*12a0*/  IMAD.MOV.U32 R6, RZ, RZ, 0x1 ;  /* 0x00000001ff067424 */ /* 0x000fe200078e00ff */
[--C-:B------:R-:W-:Y:S01]  /*12b0*/  LOP3.LUT R88, R88, 0x40, R3.reuse, 0xe2, !PT ;  /* 0x0000004058587812 */ /* 0x100fe200078ee203 */
[----:B------:R-:W-:Y:S01]  /*12c0*/  ULEA.HI UR5, UR5, UR4, URZ, 0x7 ;  /* 0x0000000405057291 */ /* 0x000fe2000f8f383f */
[-C--:B01----:R-:W-:Y:S01]  /*12d0*/  IADD3 R4, RZ, -R0.reuse, -R3 ;  /* 0x80000000ff047210 */ /* 0x083fe20007ffe803 */
[----:B------:R-:W-:Y:S01]  /*12e0*/  IMAD.U32 R5, RZ, RZ, UR6 ;  /* 0x00000006ff057e24 */ /* 0x000fe2000f8e00ff */
[----:B------:R-:W0:Y:S01]  /*12f0*/  LDC R97, c[0x0][0x600] ;  /* 0x00018000ff617b82 */ /* 0x000e220000000800 */
[----:B------:R-:W-:Y:S01]  /*1300*/  LOP3.LUT R88, R88, R0, RZ, 0xfc, !PT ;  /* 0x0000000058587212 */ /* 0x000fe200078efcff */
[----:B------:R-:W-:Y:S01]  /*1310*/  IMAD.MOV.U32 R0, RZ, RZ, -0x1 ;  /* 0xffffffffff007424 */ /* 0x000fe200078e00ff */
[----:B------:R-:W-:Y:S01]  /*1320*/  USHF.R.S32.HI UR43, URZ, 0x7, UR5 ;  /* 0x000000073f2b7899 */ /* 0x000fe20008011405 */
[----:B------:R-:W-:Y:S01]  /*1330*/  LOP3.LUT R94, R95, 0x3, RZ, 0xc0, !PT ;  /* 0x000000035f5e7812 */ /* 0x000fe200078ec0ff */
[----:B------:R-:W-:Y:S01]  /*1340*/  IMAD R4, R7, -0x40, R4 ;  /* 0xffffffc007047824 */ /* 0x000fe200078e0204 */
[C---:B------:R-:W-:Y:S01]  /*1350*/  LOP3.LUT R96, R95.reuse, 0x80, RZ, 0xc0, !PT ;  /* 0x000000805f607812 */ /* 0x040fe200078ec0ff */
[----:B------:R-:W-:Y:S01]  /*1360*/  UISETP.LT.AND UP0, UPT, UR43, 0x1, UPT ;  /* 0x000000012b00788c */ /* 0x000fe2000bf01270 */
[-C--:B---3--:R-:W-:Y:S01]  /*1370*/  SHF.L.U32 R0, R0, R93.reuse, RZ ;  /* 0x0000005d00007219 */ /* 0x088fe200000006ff */
[----:B------:R-:W-:Y:S01]  /*1380*/  ULDC UR4, c[0x0][0x284] ;  /* 0x0000a10000047ab9 */ /* 0x000fe20000000800 */
[----:B------:R-:W-:Y:S01]  /*1390*/  IMAD R94, R94, -0x2, R5 ;  /* 0xfffffffe5e5e7824 */ /* 0x000fe200078e0205 */
[----:B------:R-:W-:Y:S01]  /*13a0*/  USEL UR44, UR43, 0x1, UP0 ;  /* 0x000000012b2c7887 */ /* 0x000fe20008000000 */
[----:B------:R-:W-:Y:S01]  /*13b0*/  SHF.L.U32 R93, R6, R93, RZ ;  /* 0x0000005d065d7219 */ /* 0x000fe200000006ff */
[----:B------:R-:W-:Y:S01]  /*13c0*/  IMAD.SHL.U32 R95, R95, 0x2, RZ ;  /* 0x000000025f5f7824 */ /* 0x000fe200078e00ff */
[----:B------:R-:W-:Y:S01]  /*13d0*/  LOP3.LUT R102, R18, 0x1, RZ, 0xfc, !PT ;  /* 0x0000000112667812 */ /* 0x000fe200078efcff */
[----:B------:R-:W-:Y:S01]  /*13e0*/  VIADD R99, R4, UR4 ;  /* 0x0000000404637c36 */ /* 0x000fe20008000000 */
[C---:B----4-:R-:W-:Y:S01]  /*13f0*/  SHF.L.U64.HI R92, R8.reuse, 0x3, R9 ;  /* 0x00000003085c7819 */ /* 0x050fe20000010209 */
[----:B--2---:R-:W-:Y:S01]  /*1400*/  IMAD.SHL.U32 R91, R8, 0x8, RZ ;  /* 0x00000008085b7824 */ /* 0x004fe200078e00ff */
[----:B------:R-:W-:Y:S01]  /*1410*/  SHF.R.U32.HI R96, RZ, 0x7, R96 ;  /* 0x00000007ff607819 */ /* 0x000fe20000011660 */
[----:B------:R-:W-:Y:S01]  /*1420*/  IMAD.MOV.U32 R89, RZ, RZ, RZ ;  /* 0x000000ffff597224 */ /* 0x000fe200078e00ff */
[----:B------:R-:W-:Y:S01]  /*1430*/  LOP3.LUT R98, RZ, R0, RZ, 0x33, !PT ;  /* 0x00000000ff627212 */ /* 0x000fe200078e33ff */
[----:B------:R-:W-:Y:S01]  /*1440*/  UIADD3 UR44, UR43, -UR44, URZ ;  /* 0x8000002c2b2c7290 */ /* 0x000fe2000fffe03f */
[----:B------:R-:W-:Y:S01]  /*1450*/  UMOV UR40, URZ ;  /* 0x0000003f00287c82 */ /* 0x000fe20008000000 */
[----:B0-----:R-:W-:Y:S01]  /*1460*/  VIADD R97, R97, 0xffffffff ;  /* 0xffffffff61617836 */ /* 0x001fe20000000000 */
[----:B------:R-:W-:-:S09]  /*1470*/  UMOV UR42, URZ ;  /* 0x0000003f002a7c82 */ /* 0x000fd20008000000 */
.L_x_162:
[----:B0-----:R-:W0:Y:S01]  /*1480*/  SHFL.IDX PT, R0, R96, RZ, 0x1f ;  /* 0x00001fff60007589 */ /* 0x001e2200000e0000 */
[----:B-1----:R-:W1:Y:S01]  /*1490*/  S2UR UR7, SR_CgaCtaId ;  /* 0x00000000000779c3 */ /* 0x002e620000008800 */
[----:B------:R-:W-:Y:S01]  /*14a0*/  UMOV UR6, 0x400 ;  /* 0x0000040000067882 */ /* 0x000fe20000000000 */
[----:B0-----:R-:W-:Y:S01]  /*14b0*/  R2UR UR4, R0 ;  /* 0x00000000000472ca */ /* 0x001fe200000e0000 */
[----:B-1----:R-:W-:-:S12]  /*14c0*/  ULEA UR6, UR7, UR6, 0x18 ;  /* 0x0000000607067291 */ /* 0x002fd8000f8ec03f */
[----:B------:R-:W-:-:S04]  /*14d0*/  ULEA.HI UR5, UR4, UR4, URZ, 0x1 ;  /* 0x0000000404057291 */ /* 0x000fc8000f8f083f */
[----:B------:R-:W-:-:S04]  /*14e0*/  ULOP3.LUT UR5, UR5, 0x7fffe, URZ, 0xc0, !UPT ;  /* 0x0007fffe05057892 */ /* 0x000fc8000f8ec03f */
[----:B------:R-:W-:-:S03]  /*14f0*/  UIADD3 UR5, UR4, -UR5, URZ ;  /* 0x8000000504057290 */ /* 0x000fc6000fffe03f */
[----:B------:R-:W-:Y:S01]  /*1500*/  ULDC UR4, c[0x0][0x28c] ;  /* 0x0000a30000047ab9 */ /* 0x000fe20000000800 */
[----:B------:R-:W-:Y:S01]  /*1510*/  ULEA UR5, UR5, UR6, 0xd ;  /* 0x0000000605057291 */ /* 0x000fe2000f8e683f */
[----:B------:R-:W-:-:S03]  /*1520*/  ISETP.LT.AND P0, PT, RZ, UR4, PT ;  /* 0x00000004ff007c0c */ /* 0x000fc6000bf01270 */
[----:B------:R-:W-:-:S04]  /*1530*/  UIADD3 UR5, UR5, 0x100, URZ ;  /* 0x0000010005057890 */ /* 0x000fc8000fffe03f */
[----:B------:R-:W-:-:S04]  /*1540*/  USHF.R.U32.HI UR5, URZ, 0x4, UR5 ;  /* 0x000000043f057899 */ /* 0x000fc80008011605 */
[----:B------:R-:W-:-:S04]  /*1550*/  ULOP3.LUT UR5, UR5, 0x3fff, URZ, 0xc0, !UPT ;  /* 0x00003fff05057892 */ /* 0x000fc8000f8ec03f */
[----:B------:R-:W-:Y:S01]  /*1560*/  ULOP3.LUT UR45, UR5, 0x10000, URZ, 0xfc, !UPT ;  /* 0x00010000052d7892 */ /* 0x000fe2000f8efc3f */
[----:B--2345:R-:W-:Y:S11]  /*1570*/  @P0 BRA `(.L_x_17) ;  /* 0x0000000000400947 */ /* 0x03cff60003800000 */
[----:B------:R-:W-:Y:S01]  /*1580*/  MOV R0, 0x0 ;  /* 0x0000000000007802 */ /* 0x000fe20000000f00 */
[----:B------:R-:W-:Y:S01]  /*1590*/  ULDC.64 UR4, c[0x4][0x68] ;  /* 0x01001a0000047ab9 */ /* 0x000fe20000000a00 */
[----:B------:R-:W-:Y:S01]  /*15a0*/  ULDC.64 UR6, c[0x4][0x8] ;  /* 0x0100020000067ab9 */ /* 0x000fe20000000a00 */
[----:B------:R-:W-:Y:S01]  /*15b0*/  IMAD.U32 R4, RZ, RZ, UR4 ;  /* 0x00000004ff047e24 */ /* 0x000fe2000f8e00ff */
[----:B------:R0:W1:Y:S01]  /*15c0*/  LDC.64 R14, c[0x4][R0] ;  /* 0x01000000000e7b82 */ /* 0x0000620000000a00 */
[----:B------:R-:W-:Y:S01]  /*15d0*/  IMAD.U32 R5, RZ, RZ, UR5 ;  /* 0x00000005ff057e24 */ /* 0x000fe2000f8e00ff */
[----:B------:R-:W-:Y:S01]  /*15e0*/  ULDC.64 UR4, c[0x4][0x70] ;  /* 0x01001c0000047ab9 */ /* 0x000fe20000000a00 */
[----:B------:R-:W-:Y:S02]  /*15f0*/  IMAD.U32 R10, RZ, RZ, UR6 ;  /* 0x00000006ff0a7e24 */ /* 0x000fe4000f8e00ff */
[----:B------:R-:W-:Y:S02]  /*1600*/  IMAD.U32 R6, RZ, RZ, UR4 ;  /* 0x00000004ff067e24 */ /* 0x000fe4000f8e00ff */
[----:B------:R-:W-:-:S02]  /*1610*/  IMAD.U32 R7, RZ, RZ, UR5 ;  /* 0x00000005ff077e24 */ /* 0x000fc4000f8e00ff */
[----:B------:R-:W-:Y:S02]  /*1620*/  IMAD.U32 R11, RZ, RZ, UR7 ;  /* 0x00000007ff0b7e24 */ /* 0x000fe4000f8e00ff */
[----:B------:R-:W-:Y:S02]  /*1630*/  IMAD.MOV.U32 R8, RZ, RZ, 0x1e1 ;  /* 0x000001e1ff087424 */ /* 0x000fe400078e00ff */
[----:B------:R-:W-:Y:S02]  /*1640*/  IMAD.MOV.U32 R12, RZ, RZ, 0x1 ;  /* 0x00000001ff0c7424 */ /* 0x000fe400078e00ff */
[----:B0-----:R-:W-:-:S07]  /*1650*/  IMAD.MOV.U32 R13, RZ, RZ, RZ ;  /* 0x000000ffff0d7224 */ /* 0x001fce00078e00ff */
[----:B------:R-:W-:-:S07]  /*1660*/  LEPC R20, `(.L_x_17) ;  /* 0x000000001014794e */ /* 0x000fce0000000000 */
[----:B-1---5:R-:W-:Y:S05]  /*1670*/  CALL.ABS.NOINC R14 ;  /* 0x000000000e007343 */ /* 0x022fea0003c00000 */
.L_x_17:
[----:B------:R-:W-:-:S13]  /*1680*/  ISETP.NE.AND P0, PT, R102, 0x3, PT ;  /* 0x000000036600780c */ /* 0x000fda0003f05270 */
[----:B------:R-:W-:Y:S05]  /*1690*/  @!P0 BRA `(.L_x_18) ;  /* 0x0000000000048947 */ /* 0x000fea0003800000 */
[----:B------:R-:W-:Y:S01]  /*16a0*/  BPT.TRAP 0x1 ;  /* 0x000000040000795c */ /* 0x000fe20000300000 */
.L_x_18:
[----:B------:R-:W0:Y:S01]  /*16b0*/  S2UR UR5, SR_CgaCtaId ;  /* 0x00000000000579c3 */ /* 0x000e220000008800 */
[----:B------:R-:W-:Y:S01]  /*16c0*/  UMOV UR4, 0x400 ;  /* 0x0000040000047882 */ /* 0x000fe20000000000 */
[----:B------:R-:W-:Y:S02]  /*16d0*/  IMAD.U32 R0, RZ, RZ, UR40 ;  /* 0x00000028ff007e24 */ /* 0x000fe4000f8e00ff */
[----:B------:R-:W-:-:S03]  /*16e0*/  IMAD.U32 R3, RZ, RZ, UR42 ;  /* 0x0000002aff037e24 */ /* 0x000fc6000f8e00ff */
[----:B------:R-:W-:Y:S01]  /*16f0*/  SHF.L.U32 R0, R0, 0x1f, RZ ;  /* 0x0000001f00007819 */ /* 0x000fe200000006ff */
[----:B0-----:R-:W-:-:S06]  /*1700*/  ULEA UR4, UR5, UR4, 0x18 ;  /* 0x0000000405047291 */ /* 0x001fcc000f8ec03f */
[----:B------:R-:W-:-:S04]  /*1710*/  IMAD.U32 R6, RZ, RZ, UR4 ;  /* 0x00000004ff067e24 */ /* 0x000fc8000f8e00ff */
[----:B------:R-:W-:-:S04]  /*1720*/  IMAD R3, R3, 0x8, R6 ;  /* 0x0000000803037824 */ /* 0x000fc800078e0206 */
[----:B------:R0:W1:Y:S01]  /*1730*/  SYNCS.PHASECHK.TRANS64.TRYWAIT P1, [R3+URZ], R0 ;  /* 0x00000000030075a7 */ /* 0x000062000802017f */
[----:B------:R-:W-:Y:S05]  /*1740*/  @!P0 BRA `(.L_x_19) ;  /* 0x0000000000048947 */ /* 0x000fea0003800000 */
[----:B------:R-:W-:Y:S01]  /*1750*/  BPT.TRAP 0x1 ;  /* 0x000000040000795c */ /* 0x000fe20000300000 */
.L_x_19:
[----:B------:R-:W-:-:S05]  /*1760*/  IMAD.U32 R4, RZ, RZ, UR44 ;  /* 0x0000002cff047e24 */ /* 0x000fca000f8e00ff */
[----:B------:R-:W-:Y:S01]  /*1770*/  ISETP.GE.AND P2, PT, R4, 0x1, PT ;  /* 0x000000010400780c */ /* 0x000fe20003f46270 */
[----:B-1----:R-:W-:-:S12]  /*1780*/  @P1 BRA `(.L_x_20) ;  /* 0x0000000000081947 */ /* 0x002fd80003800000 */
[----:B------:R-:W1:Y:S02]  /*1790*/  SYNCS.PHASECHK.TRANS64.TRYWAIT P1, [R3+URZ], R0 ;  /* 0x00000000030075a7 */ /* 0x000e64000802017f */
[----:B-1----:R-:W-:Y:S05]  /*17a0*/  @!P1 BRA `(.L_x_21) ;  /* 0x0000006800689947 */ /* 0x002fea0003800000 */
.L_x_20:
[----:B------:R-:W-:Y:S05]  /*17b0*/  WARPSYNC.ALL ;  /* 0x0000000000007948 */ /* 0x000fea0003800000 */
[----:B------:R-:W-:Y:S01]  /*17c0*/  R2UR UR4, R6 ;  /* 0x00000000060472ca */ /* 0x000fe200000e0000 */
[----:B------:R-:W-:Y:S01]  /*17d0*/  ULEA UR5, UR42, UR45, 0xb ;  /* 0x0000002d2a057291 */ /* 0x000fe2000f8e583f */
[----:B------:R-:W-:Y:S01]  /*17e0*/  WARPGROUP.ARRIVE ;  /* 0x00000000000079c5 */ /* 0x000fe20000000000 */
[----:B------:R-:W-:Y:S01]  /*17f0*/  UMOV UR9, 0x40000040 ;  /* 0x4000004000097882 */ /* 0x000fe20000000000 */
[----:B------:R-:W-:-:S04]  /*1800*/  UMOV UR11, 0x40000040 ;  /* 0x40000040000b7882 */ /* 0x000fc80000000000 */
[----:B------:R-:W-:-:S05]  /*1810*/  UMOV UR8, UR5 ;  /* 0x0000000500087c82 */ /* 0x000fca0008000000 */
[----:B------:R-:W-:-:S04]  /*1820*/  UIADD3 UR4, UR4, 0x18100, URZ ;  /* 0x0001810004047890 */ /* 0x000fc8000fffe03f */
[----:B------:R-:W-:-:S04]  /*1830*/  USHF.R.U32.HI UR4, URZ, 0x4, UR4 ;  /* 0x000000043f047899 */ /* 0x000fc80008011604 */
[----:B------:R-:W-:-:S04]  /*1840*/  ULOP3.LUT UR4, UR4, 0x3fff, URZ, 0xc0, !UPT ;  /* 0x00003fff04047892 */ /* 0x000fc8000f8ec03f */
[----:B------:R-:W-:-:S04]  /*1850*/  ULOP3.LUT UR4, UR4, 0x10000, URZ, 0xfc, !UPT ;  /* 0x0001000004047892 */ /* 0x000fc8000f8efc3f */
[----:B------:R-:W-:-:S07]  /*1860*/  ULEA UR6, UR42, UR4, 0xb ;  /* 0x000000042a067291 */ /* 0x000fce000f8e583f */
[----:B------:R-:W-:Y:S02]  /*1870*/  UMOV UR10, UR6 ;  /* 0x00000006000a7c82 */ /* 0x000fe40008000000 */
[----:B------:R-:W-:Y:S01]  /*1880*/  HGMMA.64x128x16.F32 R24, gdesc[UR8], RZ, !UPT, gsb0 ;  /* 0x01e00000081879f0 */ /* 0x000fe2000c0008ff */
[----:B------:R-:W-:Y:S02]  /*1890*/  UIADD3 UR8, UR5, 0x2, URZ ;  /* 0x0000000205087890 */ /* 0x000fe4000fffe03f */
[----:B------:R-:W-:Y:S01]  /*18a0*/  UIADD3 UR10, UR6, 0x2, URZ ;  /* 0x00000002060a7890 */ /* 0x000fe2000fffe03f */
[----:B------:R-:W-:Y:S01]  /*18b0*/  UMOV UR9, 0x40000040 ;  /* 0x4000004000097882 */ /* 0x000fe20000000000 */
[----:B------:R-:W-:Y:S01]  /*18c0*/  UMOV UR11, 0x40000040 ;  /* 0x40000040000b7882 */ /* 0x000fe20000000000 */
[----:B------:R-:W-:Y:S02]  /*18d0*/  WARPGROUP.DEPBAR.LE gsb0, 0x0 ;  /* 0x00008000000079c5 */ /* 0x000fe40000010000 */
[----:B------:R-:W-:-:S06]  /*18e0*/  WARPGROUP.ARRIVE ;  /* 0x00000000000079c5 */ /* 0x000fcc0000000000 */
[----:B------:R-:W-:Y:S01]  /*18f0*/  HGMMA.64x128x16.F32 R24, gdesc[UR8], R24, gsb0 ;  /* 0x01e00000081879f0 */ /* 0x000fe20008000818 */
        /* <DEDUP_REMOVED lines=41> */
[----:B------:R-:W-:Y:S03]  /*1b90*/  HGMMA.64x128x16.F32 R24, gdesc[UR8], R24, gsb0 ;  /* 0x01e00000081879f0 */ /* 0x000fe60008000818 */
[----:B------:R-:W-:Y:S02]  /*1ba0*/  WARPGROUP.DEPBAR.LE gsb0, 0x0 ;  /* 0x00008000000079c5 */ /* 0x000fe40000010000 */
[----:B------:R-:W-:Y:S05]  /*1bb0*/  @!P2 BRA `(.L_x_22) ;  /* 0x000000040098a947 */ /* 0x000fea0003800000 */
[----:B------:R-:W-:Y:S01]  /*1bc0*/  UIADD3 UR5, UR42, 0x1, URZ ;  /* 0x000000012a057890 */ /* 0x000fe2000fffe03f */
[----:B01----:R-:W-:Y:S02]  /*1bd0*/  IMAD.U32 R0, RZ, RZ, UR44 ;  /* 0x0000002cff007e24 */ /* 0x003fe4000f8e00ff */
[----:B------:R-:W-:Y:S01]  /*1be0*/  IMAD.U32 R3, RZ, RZ, UR42 ;  /* 0x0000002aff037e24 */ /* 0x000fe2000f8e00ff */
[----:B------:R-:W-:-:S04]  /*1bf0*/  UISETP.NE.AND UP0, UPT, UR5, 0x3, UPT ;  /* 0x000000030500788c */ /* 0x000fc8000bf05270 */
[----:B------:R-:W-:Y:S02]  /*1c00*/  USEL UR6, URZ, 0x1, UP0 ;  /* 0x000000013f067887 */ /* 0x000fe40008000000 */
[----:B------:R-:W-:Y:S02]  /*1c10*/  USEL UR5, UR5, URZ, UP0 ;  /* 0x0000003f05057287 */ /* 0x000fe40008000000 */
[----:B------:R-:W-:-:S06]  /*1c20*/  ULOP3.LUT UR6, UR40, UR6, URZ, 0x3c, !UPT ;  /* 0x0000000628067292 */ /* 0x000fcc000f8e3c3f */
[----:B------:R-:W-:-:S07]  /*1c30*/  IMAD.U32 R7, RZ, RZ, UR6 ;  /* 0x00000006ff077e24 */ /* 0x000fce000f8e00ff */
.L_x_29:
[----:B------:R-:W-:Y:S05]  /*1c40*/  @!P0 BRA `(.L_x_23) ;  /* 0x0000000000048947 */ /* 0x000fea0003800000 */
[----:B------:R-:W-:Y:S01]  /*1c50*/  BPT.TRAP 0x1 ;  /* 0x000000040000795c */ /* 0x000fe20000300000 */
.L_x_23:
[----:B------:R-:W0:Y:S01]  /*1c60*/  S2UR UR7, SR_CgaCtaId ;  /* 0x00000000000779c3 */ /* 0x000e220000008800 */
[----:B------:R-:W-:Y:S01]  /*1c70*/  UMOV UR6, 0x400 ;  /* 0x0000040000067882 */ /* 0x000fe20000000000 */
[----:B------:R-:W-:Y:S01]  /*1c80*/  IMAD.U32 R5, RZ, RZ, UR5 ;  /* 0x00000005ff057e24 */ /* 0x000fe2000f8e00ff */
[----:B------:R-:W-:Y:S01]  /*1c90*/  SHF.L.U32 R4, R7, 0x1f, RZ ;  /* 0x0000001f07047819 */ /* 0x000fe200000006ff */
[----:B0-----:R-:W-:-:S06]  /*1ca0*/  ULEA UR6, UR7, UR6, 0x18 ;  /* 0x0000000607067291 */ /* 0x001fcc000f8ec03f */
[----:B------:R-:W-:-:S04]  /*1cb0*/  IMAD.U32 R6, RZ, RZ, UR6 ;  /* 0x00000006ff067e24 */ /* 0x000fc8000f8e00ff */
[----:B------:R-:W-:-:S04]  /*1cc0*/  IMAD R5, R5, 0x8, R6 ;  /* 0x0000000805057824 */ /* 0x000fc800078e0206 */
[----:B------:R0:W1:Y:S01]  /*1cd0*/  SYNCS.PHASECHK.TRANS64.TRYWAIT P1, [R5+URZ], R4 ;  /* 0x00000004050075a7 */ /* 0x000062000802017f */
[----:B------:R-:W-:Y:S05]  /*1ce0*/  @!P0 BRA `(.L_x_24) ;  /* 0x0000000000048947 */ /* 0x000fea0003800000 */
[----:B------:R-:W-:Y:S01]  /*1cf0*/  BPT.TRAP 0x1 ;  /* 0x000000040000795c */ /* 0x000fe20000300000 */
.L_x_24:
[----:B-1----:R-:W-:Y:S05]  /*1d00*/  @P1 BRA `(.L_x_25) ;  /* 0x0000000000081947 */ /* 0x002fea0003800000 */
[----:B------:R-:W1:Y:S02]  /*1d10*/  SYNCS.PHASECHK.TRANS64.TRYWAIT P1, [R5+URZ], R4 ;  /* 0x00000004050075a7 */ /* 0x000e64000802017f */
[----:B-1----:R-:W-:Y:S05]  /*1d20*/  @!P1 BRA `(.L_x_26) ;  /* 0x00000064001c9947 */ /* 0x002fea0003800000 */
.L_x_25:
[----:B------:R-:W-:Y:S01]  /*1d30*/  ULEA UR6, UR5, UR45, 0xb ;  /* 0x0000002d05067291 */ /* 0x000fe2000f8e583f */
[----:B------:R-:W-:Y:S01]  /*1d40*/  WARPGROUP.ARRIVE ;  /* 0x00000000000079c5 */ /* 0x000fe20000000000 */
[----:B------:R-:W-:Y:S01]  /*1d50*/  ULEA UR7, UR5, UR4, 0xb ;  /* 0x0000000405077291 */ /* 0x000fe2000f8e583f */
[----:B------:R-:W-:Y:S01]  /*1d60*/  UMOV UR9, 0x40000040 ;  /* 0x4000004000097882 */ /* 0x000fe20000000000 */
[----:B------:R-:W-:-:S03]  /*1d70*/  UMOV UR11, 0x40000040 ;  /* 0x40000040000b7882 */ /* 0x000fc60000000000 */
[----:B------:R-:W-:Y:S02]  /*1d80*/  UMOV UR8, UR6 ;  /* 0x0000000600087c82 */ /* 0x000fe40008000000 */
[----:B------:R-:W-:Y:S02]  /*1d90*/  UMOV UR10, UR7 ;  /* 0x00000007000a7c82 */ /* 0x000fe40008000000 */
[----:B------:R-:W-:Y:S01]  /*1da0*/  HGMMA.64x128x16.F32 R24, gdesc[UR8], R24, gsb0 ;  /* 0x01e00000081879f0 */ /* 0x000fe20008000818 */
[----:B------:R-:W-:Y:S02]  /*1db0*/  UIADD3 UR8, UR6, 0x2, URZ ;  /* 0x0000000206087890 */ /* 0x000fe4000fffe03f */
[----:B------:R-:W-:Y:S01]  /*1dc0*/  UIADD3 UR10, UR7, 0x2, URZ ;  /* 0x00000002070a7890 */ /* 0x000fe2000fffe03f */
[----:B------:R-:W-:Y:S01]  /*1dd0*/  UMOV UR9, 0x40000040 ;  /* 0x4000004000097882 */ /* 0x000fe20000000000 */
[----:B------:R-:W-:Y:S01]  /*1de0*/  UMOV UR11, 0x40000040 ;  /* 0x40000040000b7882 */ /* 0x000fe20000000000 */
[----:B------:R-:W-:-:S02]  /*1df0*/  WARPGROUP.DEPBAR.LE gsb0, 0x0 ;  /* 0x00008000000079c5 */ /* 0x000fc40000010000 */
        /* <DEDUP_REMOVED lines=46> */
[----:B------:R-:W-:Y:S01]  /*20e0*/  BPT.TRAP 0x1 ;  /* 0x000000040000795c */ /* 0x000fe20000300000 */
.L_x_27:
[----:B------:R-:W-:-:S13]  /*20f0*/  ISETP.NE.AND P1, PT, R22, RZ, PT ;  /* 0x000000ff1600720c */ /* 0x000fda0003f25270 */
[----:B01----:R-:W-:-:S04]  /*2100*/  @P1 IMAD R4, R3, 0x8, R6 ;  /* 0x0000000803041824 */ /* 0x003fc800078e0206 */
[----:B------:R-:W-:-:S05]  /*2110*/  @P1 VIADD R4, R4, 0x18 ;  /* 0x0000001804041836 */ /* 0x000fca0000000000 */
[----:B------:R-:W-:-:S04]  /*2120*/  @P1 PRMT R4, R19, 0x654, R4 ;  /* 0x0000065413041816 */ /* 0x000fc80000000004 */
[----:B------:R0:W-:Y:S01]  /*2130*/  @P1 SYNCS.ARRIVE.TRANS64.RED.A1T0 RZ, [R4+URZ], RZ ;  /* 0x000000ff04ff19a7 */ /* 0x0001e2000810043f */
[----:B------:R-:W-:-:S13]  /*2140*/  ISETP.GT.U32.AND P1, PT, R18, 0x1, PT ;  /* 0x000000011200780c */ /* 0x000fda0003f24070 */
[----:B0-----:R-:W-:Y:S05]  /*2150*/  @P1 BRA `(.L_x_28) ;  /* 0x0000000000041947 */ /* 0x001fea0003800000 */
[----:B------:R-:W-:Y:S01]  /*2160*/  BPT.TRAP 0x1 ;  /* 0x000000040000795c */ /* 0x000fe20000300000 */
.L_x_28:
[----:B------:R-:W-:Y:S01]  /*2170*/  UIADD3 UR5, UR5, 0x1, URZ ;  /* 0x0000000105057890 */ /* 0x000fe2000fffe03f */
[C---:B------:R-:W-:Y:S01]  /*2180*/  ISETP.GT.AND P2, PT, R0.reuse, 0x1, PT ;  /* 0x000000010000780c */ /* 0x040fe20003f44270 */
[----:B------:R-:W-:Y:S02]  /*2190*/  VIADD R3, R3, 0x1 ;  /* 0x0000000103037836 */ /* 0x000fe40000000000 */
[----:B------:R-:W-:Y:S01]  /*21a0*/  UISETP.NE.AND UP0, UPT, UR5, 0x3, UPT ;  /* 0x000000030500788c */ /* 0x000fe2000bf05270 */
[----:B------:R-:W-:Y:S02]  /*21b0*/  VIADD R0, R0, 0xffffffff ;  /* 0xffffffff00007836 */ /* 0x000fe40000000000 */
[C---:B------:R-:W-:Y:S01]  /*21c0*/  ISETP.NE.AND P1, PT, R3.reuse, 0x3, PT ;  /* 0x000000030300780c */ /* 0x040fe20003f25270 */
[----:B------:R-:W-:Y:S02]  /*21d0*/  USEL UR6, URZ, 0x1, UP0 ;  /* 0x000000013f067887 */ /* 0x000fe40008000000 */
[----:B------:R-:W-:Y:S01]  /*21e0*/  USEL UR5, UR5, URZ, UP0 ;  /* 0x0000003f05057287 */ /* 0x000fe20008000000 */
[----:B------:R-:W-:-:S03]  /*21f0*/  SEL R3, R3, RZ, P1 ;  /* 0x000000ff03037207 */ /* 0x000fc60000800000 */
[----:B------:R-:W-:Y:S01]  /*2200*/  LOP3.LUT R7, R7, UR6, RZ, 0x3c, !PT ;  /* 0x0000000607077c12 */ /* 0x000fe2000f8e3cff */
[----:B------:R-:W-:Y:S07]  /*2210*/  @P2 BRA `(.L_x_29) ;  /* 0xfffffff800882947 */ /* 0x000fee000383ffff */
.L_x_22:
[----:B01----:R-:W0:Y:S02]  /*2220*/  LDC R0, c[0x0][0x28c] ;  /* 0x0000a300ff007b82 */ /* 0x003e240000000800 */
[----:B0-----:R-:W-:-:S13]  /*2230*/  ISETP.GE.AND P1, PT, R0, 0x1, PT ;  /* 0x000000010000780c */ /* 0x001fda0003f26270 */
[----:B------:R-:W-:Y:S05]  /*2240*/  @!P1 BRA `(.L_x_30) ;  /* 0x0000000000449947 */ /* 0x000fea0003800000 */
[----:B------:R-:W-:Y:S05]  /*2250*/  @!P0 BRA `(.L_x_31) ;  /* 0x0000000000048947 */ /* 0x000fea0003800000 */
[----:B------:R-:W-:Y:S01]  /*2260*/  BPT.TRAP 0x1 ;  /* 0x000000040000795c */ /* 0x000fe20000300000 */
.L_x_31:
[----:B------:R-:W-:-:S13]  /*2270*/  ISETP.NE.AND P0, PT, R22, RZ, PT ;  /* 0x000000ff1600720c */ /* 0x000fda0003f05270 */
[----:B------:R-:W-:-:S05]  /*2280*/  VOTEU.ANY UP0, P0 ;  /* 0x00000000003f7886 */ /* 0x000fca0000000100 */
[----:B------:R-:W-:-:S06]  /*2290*/  @UP0 UIADD3 UR4, UR44, UR42, URZ ;  /* 0x0000002a2c040290 */ /* 0x000fcc000fffe03f */
[----:B------:R-:W-:Y:S02]  /*22a0*/  IMAD.U32 R4, RZ, RZ, UR4 ;  /* 0x00000004ff047e24 */ /* 0x000fe4000f8e00ff */
[----:B------:R-:W-:Y:S02]  /*22b0*/  IMAD.U32 R3, RZ, RZ, UR4 ;  /* 0x00000004ff037e24 */ /* 0x000fe4000f8e00ff */
[----:B------:R-:W-:-:S05]  /*22c0*/  @P0 IMAD.WIDE.U32 R4, R4, -0x55555555, RZ ;  /* 0xaaaaaaab04040825 */ /* 0x000fca00078e00ff */
[----:B------:R-:W-:-:S05]  /*22d0*/  @P0 SHF.R.U32.HI R0, RZ, 0x1, R5 ;  /* 0x00000001ff000819 */ /* 0x000fca0000011605 */
[----:B------:R-:W-:-:S04]  /*22e0*/  @P0 IMAD R0, R0, -0x3, R3 ;  /* 0xfffffffd00000824 */ /* 0x000fc800078e0203 */
[----:B------:R-:W-:-:S04]  /*22f0*/  @P0 IMAD R0, R0, 0x8, R6 ;  /* 0x0000000800000824 */ /* 0x000fc800078e0206 */
[----:B------:R-:W-:-:S05]  /*2300*/  @P0 VIADD R0, R0, 0x18 ;  /* 0x0000001800000836 */ /* 0x000fca0000000000 */
[----:B------:R-:W-:-:S04]  /*2310*/  @P0 PRMT R0, R19, 0x654, R0 ;  /* 0x0000065413000816 */ /* 0x000fc80000000000 */
[----:B------:R0:W-:Y:S01]  /*2320*/  @P0 SYNCS.ARRIVE.TRANS64.RED.A1T0 RZ, [R0+URZ], RZ ;  /* 0x000000ff00ff09a7 */ /* 0x0001e2000810043f */
[----:B------:R-:W-:-:S13]  /*2330*/  ISETP.GT.U32.AND P0, PT, R18, 0x1, PT ;  /* 0x000000011200780c */ /* 0x000fda0003f04070 */
[----:B0-----:R-:W-:Y:S05]  /*2340*/  @P0 BRA `(.L_x_30) ;  /* 0x0000000000040947 */ /* 0x001fea0003800000 */
[----:B------:R-:W-:Y:S01]  /*2350*/  BPT.TRAP 0x1 ;  /* 0x000000040000795c */ /* 0x000fe20000300000 */
.L_x_30:
[----:B------:R-:W-:Y:S01]  /*2360*/  IMAD.SHL.U32 R100, R100, 0x80, RZ ;  /* 0x0000008064647824 */ /* 0x000fe200078e00ff */
[----:B------:R-:W-:Y:S01]  /*2370*/  UIADD3 UR42, UR43, UR42, URZ ;  /* 0x0000002a2b2a7290 */ /* 0x000fe2000fffe03f */
[----:B------:R-:W-:Y:S01]  /*2380*/  SHF.R.S32.HI R11, RZ, 0x1f, R101 ;  /* 0x0000001fff0b7819 */ /* 0x000fe20000011465 */
[----:B------:R-:W-:Y:S01]  /*2390*/  UISETP.GE.U32.AND UP1, UPT, UR43, 0x3, UPT ;  /* 0x000000032b00788c */ /* 0x000fe2000bf26070 */
[----:B------:R-:W-:Y:S01]  /*23a0*/  IMAD.SHL.U32 R6, R103, 0x80, RZ ;  /* 0x0000008067067824 */ /* 0x000fe200078e00ff */
[----:B------:R-:W-:Y:S01]  /*23b0*/  ULDC UR7, c[0x0][0x288] ;  /* 0x0000a20000077ab9 */ /* 0x000fe20000000800 */
[C---:B------:R-:W-:Y:S01]  /*23c0*/  LOP3.LUT R8, R100.reuse, 0x6, R95, 0xf8, !PT ;  /* 0x0000000664087812 */ /* 0x040fe200078ef85f */
[----:B------:R-:W-:Y:S01]  /*23d0*/  UISETP.GT.U32.AND UP0, UPT, UR42, 0x2, UPT ;  /* 0x000000022a00788c */ /* 0x000fe2000bf04070 */
[----:B------:R-:W-:Y:S01]  /*23e0*/  ISETP.GE.AND P0, PT, R100, UR7, PT ;  /* 0x0000000764007c0c */ /* 0x000fe2000bf06270 */
[----:B------:R-:W-:Y:S01]  /*23f0*/  ULDC.64 UR4, c[0x0][0x5d0] ;  /* 0x0001740000047ab9 */ /* 0x000fe20000000a00 */
[--C-:B------:R-:W-:Y:S01]  /*2400*/  SHF.R.S32.HI R9, RZ, 0x1f, R8.reuse ;  /* 0x0000001fff097819 */ /* 0x100fe20000011408 */
[----:B------:R-:W-:Y:S01]  /*2410*/  ULDC UR10, c[0x0][0x284] ;  /* 0x0000a100000a7ab9 */ /* 0x000fe20000000800 */
[----:B------:R-:W-:Y:S01]  /*2420*/  IMAD R0, R11, UR4, RZ ;  /* 0x000000040b007c24 */ /* 0x000fe2000f8e02ff */
[----:B------:R-:W-:Y:S01]  /*2430*/  UISETP.LT.U32.AND UP0, UPT, UR43, 0x3, UP0 ;  /* 0x000000032b00788c */ /* 0x000fe20008701070 */
[----:B------:R-:W-:Y:S01]  /*2440*/  ISETP.GE.OR P0, PT, R6, UR10, P0 ;  /* 0x0000000a06007c0c */ /* 0x000fe20008706670 */
[----:B------:R-:W-:Y:S01]  /*2450*/  IMAD.WIDE.U32 R4, R101, UR4, R8 ;  /* 0x0000000465047c25 */ /* 0x000fe2000f8e0008 */
[----:B------:R-:W-:Y:S01]  /*2460*/  ULDC.64 UR8, c[0x0][0x5c8] ;  /* 0x0001720000087ab9 */ /* 0x000fe20000000a00 */
[----:B------:R-:W-:-:S02]  /*2470*/  USEL UR6, URZ, 0x1, !UP0 ;  /* 0x000000013f067887 */ /* 0x000fc4000c000000 */
[----:B------:R-:W-:Y:S01]  /*2480*/  IMAD R3, R101, UR5, R0 ;  /* 0x0000000565037c24 */ /* 0x000fe2000f8e0200 */
[----:B------:R-:W-:Y:S01]  /*2490*/  @UP1 UIMAD.WIDE.U32 UR4, UR42, -0x55555555, URZ ;  /* 0xaaaaaaab2a0418a5 */ /* 0x000fe2000f8e003f */
[----:B------:R-:W-:Y:S01]  /*24a0*/  IMAD.WIDE R104, R103, 0x80, R88 ;  /* 0x0000008067687825 */ /* 0x000fe200078e0258 */
[----:B------:R-:W-:Y:S02]  /*24b0*/  ULOP3.LUT UR40, UR40, UR6, URZ, 0x3c, !UPT ;  /* 0x0000000628287292 */ /* 0x000fe4000f8e3c3f */
[----:B------:R-:W-:Y:S01]  /*24c0*/  @UP1 USHF.R.U32.HI UR4, URZ, 0x1, UR5 ;  /* 0x000000013f041899 */ /* 0x000fe20008011605 */
[----:B------:R-:W-:Y:S02]  /*24d0*/  IMAD.IADD R5, R5, 0x1, R3 ;  /* 0x0000000105057824 */ /* 0x000fe400078e0203 */
[----:B------:R-:W-:Y:S01]  /*24e0*/  IMAD R3, R105, UR8, RZ ;  /* 0x0000000869037c24 */ /* 0x000fe2000f8e02ff */
[----:B------:R-:W-:Y:S01]  /*24f0*/  @UP1 ULOP3.LUT UR40, UR40, 0x1, UR4, 0x78, !UPT ;  /* 0x0000000128281892 */ /* 0x000fe2000f8e7804 */
[----:B------:R-:W-:-:S04]  /*2500*/  IMAD.WIDE.U32 R106, R104, UR8, R4 ;  /* 0x00000008686a7c25 */ /* 0x000fc8000f8e0004 */
[----:B------:R-:W-:Y:S02]  /*2510*/  IMAD R7, R104, UR9, R3 ;  /* 0x0000000968077c24 */ /* 0x000fe4000f8e0203 */
[----:B------:R-:W-:Y:S01]  /*2520*/  IMAD.MOV.U32 R0, RZ, RZ, -0x1 ;  /* 0xffffffffff007424 */ /* 0x000fe200078e00ff */
[----:B------:R-:W-:Y:S06]  /*2530*/  @P0 BRA `(.L_x_32) ;  /* 0x00000040001c0947 */ /* 0x000fec0003800000 */
[----:B-----5:R-:W-:Y:S01]  /*2540*/  FSETP.NEU.AND P0, PT, R90, RZ, PT ;  /* 0x000000ff5a00720b */ /* 0x020fe20003f0d000 */
[----:B------:R-:W-:Y:S01]  /*2550*/  IMAD.IADD R4, R94, 0x1, -R100 ;  /* 0x000000015e047824 */ /* 0x000fe200078e0a64 */
[----:B------:R-:W-:Y:S01]  /*2560*/  BSSY B0, `(.L_x_32) ;  /* 0x0000404000007945 */ /* 0x000fe20003800000 */
[----:B------:R-:W-:Y:S02]  /*2570*/  IMAD.IADD R3, R99, 0x1, -R6 ;  /* 0x0000000163037824 */ /* 0x000fe400078e0a06 */
[----:B------:R-:W-:Y:S01]  /*2580*/  IMAD.IADD R103, R107, 0x1, R7 ;  /* 0x000000016b677824 */ /* 0x000fe200078e0207 */
[----:B------:R-:W-:-:S04]  /*2590*/  ISETP.GT.AND P2, PT, R4, RZ, PT ;  /* 0x000000ff0400720c */ /* 0x000fc80003f44270 */
[----:B------:R-:W-:-:S03]  /*25a0*/  ISETP.GT.AND P1, PT, R3, RZ, P2 ;  /* 0x000000ff0300720c */ /* 0x000fc60001724270 */
[----:B------:R-:W-:Y:S10]  /*25b0*/  @!P0 BRA `(.L_x_33) ;  /* 0x0000002c00288947 */ /* 0x000ff40003800000 */
[----:B------:R-:W0:Y:S01]  /*25c0*/  LDC.64 R110, c[0x0][0x5b8] ;  /* 0x00016e00ff6e7b82 */ /* 0x000e220000000a00 */
[----:B------:R-:W-:-:S07]  /*25d0*/  ULDC.64 UR4, c[0x0][0x5c0] ;  /* 0x0001700000047ab9 */ /* 0x000fce0000000a00 */
[----:B------:R-:W1:Y:S08]  /*25e0*/  LDC.64 R112, c[0x0][0x5b0] ;  /* 0x00016c00ff707b82 */ /* 0x000e700000000a00 */
[----:B------:R-:W2:Y:S01]  /*25f0*/  LDC.64 R114, c[0x0][0x5a8] ;  /* 0x00016a00ff727b82 */ /* 0x000ea20000000a00 */
[-C--:B0-----:R-:W-:Y:S02]  /*2600*/  IMAD R6, R11, R110.reuse, RZ ;  /* 0x0000006e0b067224 */ /* 0x081fe400078e02ff */
[----:B------:R-:W-:-:S04]  /*2610*/  IMAD.WIDE.U32 R108, R101, R110, R8 ;  /* 0x0000006e656c7225 */ /* 0x000fc800078e0008 */
[----:B------:R-:W-:Y:S02]  /*2620*/  IMAD R107, R101, R111, R6 ;  /* 0x0000006f656b7224 */ /* 0x000fe400078e0206 */
[-C--:B-1----:R-:W-:Y:S02]  /*2630*/  IMAD R5, R105, R112.reuse, RZ ;  /* 0x0000007069057224 */ /* 0x082fe400078e02ff */
[----:B------:R-:W-:Y:S02]  /*2640*/  IMAD.IADD R13, R109, 0x1, R107 ;  /* 0x000000016d0d7824 */ /* 0x000fe400078e026b */
[----:B------:R-:W-:Y:S02]  /*2650*/  IMAD.MOV.U32 R12, RZ, RZ, R108 ;  /* 0x000000ffff0c7224 */ /* 0x000fe400078e006c */
[C---:B------:R-:W-:Y:S02]  /*2660*/  IMAD R111, R104.reuse, R113, R5 ;  /* 0x00000071686f7224 */ /* 0x040fe400078e0205 */
[----:B------:R-:W-:-:S04]  /*2670*/  IMAD.WIDE.U32 R6, R104, R112, R12 ;  /* 0x0000007068067225 */ /* 0x000fc800078e000c */
[----:B------:R-:W-:Y:S01]  /*2680*/  IMAD.IADD R5, R7, 0x1, R111 ;  /* 0x0000000107057824 */ /* 0x000fe200078e026f */
[----:B--2---:R-:W-:-:S04]  /*2690*/  LEA R14, P0, R6, R114, 0x1 ;  /* 0x00000072060e7211 */ /* 0x004fc800078008ff */
[----:B------:R-:W-:-:S05]  /*26a0*/  LEA.HI.X R15, R6, R115, R5, 0x1, P0 ;  /* 0x00000073060f7211 */ /* 0x000fca00000f0c05 */
[----:B------:R0:W2:Y:S01]  /*26b0*/  @P1 LDG.E.LTC128B.U16 R5, desc[UR36][R14.64] ;  /* 0x000000240e051981 */ /* 0x0000a2000c1e1520 */
[----:B------:R-:W-:Y:S01]  /*26c0*/  LEA R10, P0, R106, UR4, 0x1 ;  /* 0x000000046a0a7c11 */ /* 0x000fe2000f8008ff */
[----:B------:R-:W-:Y:S01]  /*26d0*/  IMAD.WIDE.U32 R6, R104, R112, R8 ;  /* 0x0000007068067225 */ /* 0x000fe200078e0008 */
[----:B------:R-:W-:Y:S03]  /*26e0*/  BSSY B1, `(.L_x_34) ;  /* 0x0000012000017945 */ /* 0x000fe60003800000 */
[----:B------:R-:W-:Y:S02]  /*26f0*/  IMAD.IADD R7, R111, 0x1, R7 ;  /* 0x000000016f077824 */ /* 0x000fe400078e0207 */
[----:B------:R-:W-:Y:S01]  /*2700*/  IMAD.WIDE.U32 R20, R101, R110, R6 ;  /* 0x0000006e65147225 */ /* 0x000fe200078e0006 */
[----:B0-----:R-:W-:-:S03]  /*2710*/  SHF.L.U64.HI R15, R112, 0x3, R113 ;  /* 0x00000003700f7819 */ /* 0x001fc60000010271 */
[----:B------:R-:W-:Y:S01]  /*2720*/  IMAD.IADD R7, R107, 0x1, R21 ;  /* 0x000000016b077824 */ /* 0x000fe200078e0215 */
[----:B------:R-:W-:Y:S01]  /*2730*/  LEA R6, P4, R20, R114, 0x1 ;  /* 0x0000007214067211 */ /* 0x000fe200078808ff */
[----:B------:R-:W-:-:S03]  /*2740*/  IMAD.SHL.U32 R14, R112, 0x8, RZ ;  /* 0x00000008700e7824 */ /* 0x000fc600078e00ff */
[----:B------:R-:W-:Y:S01]  /*2750*/  LEA.HI.X R7, R20, R115, R7, 0x1, P4 ;  /* 0x0000007314077211 */ /* 0x000fe200020f0c07 */
[----:B--2---:R-:W-:-:S05]  /*2760*/  HADD2.F32 R11, -RZ, R5.H0_H0 ;  /* 0x20000005ff0b7230 */ /* 0x004fca0000004100 */
[----:B------:R-:W-:-:S04]  /*2770*/  FMUL R11, R11, R90 ;  /* 0x0000005a0b0b7220 */ /* 0x000fc80000400000 */
[----:B------:R-:W-:Y:S01]  /*2780*/  FFMA R24, R24, R23, R11 ;  /* 0x0000001718187223 */ /* 0x000fe2000000000b */
[----:B------:R-:W-:Y:S02]  /*2790*/  LEA.HI.X R11, R106, UR5, R103, 0x1, P0 ;  /* 0x000000056a0b7c11 */ /* 0x000fe400080f0c67 */
[----:B------:R-:W-:Y:S02]  /*27a0*/  ISETP.GT.AND P0, PT, R4, 0x1, PT ;  /* 0x000000010400780c */ /* 0x000fe40003f04270 */
[----:B------:R-:W-:Y:S02]  /*27b0*/  F2FP.F16.F32.PACK_AB R24, RZ, R24 ;  /* 0x00000018ff18723e */ /* 0x000fe400000000ff */
[----:B------:R-:W-:-:S03]  /*27c0*/  ISETP.GT.AND P3, PT, R3, RZ, P0 ;  /* 0x000000ff0300720c */ /* 0x000fc60000764270 */
[----:B------:R0:W-:Y:S10]  /*27d0*/  @P1 STG.E.U16 desc[UR36][R10.64], R24 ;  /* 0x000000180a001986 */ /* 0x0001f4000c101524 */
[----:B------:R-:W-:Y:S05]  /*27e0*/  @!P3 BRA `(.L_x_35) ;  /* 0x000000000004b947 */ /* 0x000fea0003800000 */
[----:B------:R1:W5:Y:S02]  /*27f0*/  LDG.E.LTC128B.U16 R5, desc[UR36][R6.64+0x2] ;  /* 0x0000022406057981 */ /* 0x000364000c1e1520 */
.L_x_35:
[----:B------:R-:W-:Y:S05]  /*2800*/  BSYNC B1 ;  /* 0x0000000000017941 */ /* 0x000fea0003800000 */
.L_x_34:
[----:B-----5:R-:W-:Y:S01]  /*2810*/  HADD2.F32 R103, -RZ, R5.H0_H0 ;  /* 0x20000005ff677230 */ /* 0x020fe20000004100 */
[----:B------:R-:W-:Y:S01]  /*2820*/  ISETP.GT.AND P2, PT, R3, 0x8, P2 ;  /* 0x000000080300780c */ /* 0x000fe20001744270 */
[----:B------:R-:W-:Y:S01]  /*2830*/  IMAD.WIDE.U32 R20, R104, R112, R14 ;  /* 0x0000007068147225 */ /* 0x000fe200078e000e */
[----:B0-----:R-:W-:-:S03]  /*2840*/  PRMT R24, R5, 0x7610, R24 ;  /* 0x0000761005187816 */ /* 0x001fc60000000018 */
[----:B------:R-:W-:Y:S01]  /*2850*/  FMUL R12, R103, R90 ;  /* 0x0000005a670c7220 */ /* 0x000fe20000400000 */
[----:B------:R-:W-:Y:S01]  /*2860*/  IMAD.IADD R111, R111, 0x1, R21 ;  /* 0x000000016f6f7824 */ /* 0x000fe200078e0215 */
[----:B------:R-:W-:Y:S02]  /*2870*/  IADD3 R108, P1, R108, R20, RZ ;  /* 0x000000146c6c7210 */ /* 0x000fe40007f3e0ff */
[----:B------:R-:W-:-:S03]  /*2880*/  FFMA R12, R25, R23, R12 ;  /* 0x00000017190c7223 */ /* 0x000fc6000000000c */
[----:B------:R-:W-:Y:S01]  /*2890*/  IMAD.X R13, R111, 0x1, R13, P1 ;  /* 0x000000016f0d7824 */ /* 0x000fe200008e060d */
[C---:B------:R-:W-:Y:S02]  /*28a0*/  LEA R14, P1, R108.reuse, R114, 0x1 ;  /* 0x000000726c0e7211 */ /* 0x040fe400078208ff */
[----:B------:R-:W-:Y:S02]  /*28b0*/  F2FP.F16.F32.PACK_AB R12, RZ, R12 ;  /* 0x0000000cff0c723e */ /* 0x000fe400000000ff */
[----:B------:R-:W-:Y:S02]  /*28c0*/  LEA.HI.X R15, R108, R115, R13, 0x1, P1 ;  /* 0x000000736c0f7211 */ /* 0x000fe400008f0c0d */
[----:B------:R-:W-:-:S05]  /*28d0*/  PRMT R21, R12, 0x7610, R21 ;  /* 0x000076100c157816 */ /* 0x000fca0000000015 */
[----:B------:R0:W-:Y:S04]  /*28e0*/  @P3 STG.E.U16 desc[UR36][R10.64+0x2], R21 ;  /* 0x000002150a003986 */ /* 0x0001e8000c101524 */
[----:B------:R-:W2:Y:S01]  /*28f0*/  @P2 LDG.E.LTC128B.U16 R24, desc[UR36][R14.64] ;  /* 0x000000240e182981 */ /* 0x000ea2000c1e1520 */
[----:B------:R-:W-:Y:S01]  /*2900*/  IADD3 R20, P1, R8, R20, RZ ;  /* 0x0000001408147210 */ /* 0x000fe20007f3e0ff */
[----:B------:R-:W-:Y:S01]  /*2910*/  BSSY B1, `(.L_x_36) ;  /* 0x0000011000017945 */ /* 0x000fe20003800000 */
[----:B------:R-:W-:Y:S02]  /*2920*/  SHF.L.U64.HI R13, R91, 0x1, R92 ;  /* 0x000000015b0d7819 */ /* 0x000fe4000001025c */
[----:B------:R-:W-:Y:S01]  /*2930*/  ISETP.GT.AND P0, PT, R3, 0x8, P0 ;  /* 0x000000080300780c */ /* 0x000fe20000704270 */
[----:B0-----:R-:W-:Y:S01]  /*2940*/  IMAD.X R21, R9, 0x1, R111, P1 ;  /* 0x0000000109157824 */ /* 0x001fe200008e066f */
[----:B------:R-:W-:Y:S01]  /*2950*/  LEA R12, P1, R91, R10, 0x1 ;  /* 0x0000000a5b0c7211 */ /* 0x000fe200078208ff */
[----:B------:R-:W-:-:S04]  /*2960*/  IMAD.WIDE.U32 R20, R101, R110, R20 ;  /* 0x0000006e65147225 */ /* 0x000fc800078e0014 */
[----:B------:R-:W-:Y:S01]  /*2970*/  IMAD.X R13, R13, 0x1, R11, P1 ;  /* 0x000000010d0d7824 */ /* 0x000fe200008e060b */
[----:B------:R-:W-:Y:S01]  /*2980*/  LEA R8, P3, R20, R114, 0x1 ;  /* 0x0000007214087211 */ /* 0x000fe200078608ff */
[----:B------:R-:W-:-:S05]  /*2990*/  IMAD.IADD R9, R107, 0x1, R21 ;  /* 0x000000016b097824 */ /* 0x000fca00078e0215 */
[----:B------:R-:W-:Y:S01]  /*29a0*/  LEA.HI.X R9, R20, R115, R9, 0x1, P3 ;  /* 0x0000007314097211 */ /* 0x000fe200018f0c09 */
[----:B--2---:R-:W-:-:S05]  /*29b0*/  HADD2.F32 R5, -RZ, R24.H0_H0 ;  /* 0x20000018ff057230 */ /* 0x004fca0000004100 */
[----:B------:R-:W-:-:S04]  /*29c0*/  FMUL R5, R5, R90 ;  /* 0x0000005a05057220 */ /* 0x000fc80000400000 */
[----:B------:R-:W-:-:S05]  /*29d0*/  FFMA R5, R26, R23, R5 ;  /* 0x000000171a057223 */ /* 0x000fca0000000005 */
[----:B------:R-:W-:-:S05]  /*29e0*/  F2FP.F16.F32.PACK_AB R5, RZ, R5 ;  /* 0x00000005ff05723e */ /* 0x000fca00000000ff */
[----:B------:R0:W-:Y:S01]  /*29f0*/  @P2 STG.E.U16 desc[UR36][R12.64], R5 ;  /* 0x000000050c002986 */ /* 0x0001e2000c101524 */
[----:B------:R-:W-:Y:S05]  /*2a00*/  @!P0 BRA `(.L_x_37) ;  /* 0x0000000000048947 */ /* 0x000fea0003800000 */
[----:B------:R2:W5:Y:S02]  /*2a10*/  LDG.E.LTC128B.U16 R24, desc[UR36][R8.64+0x2] ;  /* 0x0000022408187981 */ /* 0x000564000c1e1520 */
.L_x_37:
[----:B------:R-:W-:Y:S05]  /*2a20*/  BSYNC B1 ;  /* 0x0000000000017941 */ /* 0x000fea0003800000 */
.L_x_36:
[----:B0----5:R-:W-:Y:S01]  /*2a30*/  HADD2.F32 R5, -RZ, R24.H0_H0 ;  /* 0x20000018ff057230 */ /* 0x021fe20000004100 */
[----:B------:R-:W-:Y:S01]  /*2a40*/  ISETP.GT.AND P1, PT, R4, 0x8, PT ;  /* 0x000000080400780c */ /* 0x000fe20003f24270 */
[----:B------:R-:W-:Y:S03]  /*2a50*/  BSSY B1, `(.L_x_38) ;  /* 0x0000008000017945 */ /* 0x000fe60003800000 */
[----:B------:R-:W-:Y:S01]  /*2a60*/  FMUL R14, R5, R90 ;  /* 0x0000005a050e7220 */ /* 0x000fe20000400000 */
[----:B------:R-:W-:-:S03]  /*2a70*/  ISETP.GT.AND P2, PT, R3, RZ, P1 ;  /* 0x000000ff0300720c */ /* 0x000fc60000f44270 */
[----:B------:R-:W-:-:S05]  /*2a80*/  FFMA R14, R27, R23, R14 ;  /* 0x000000171b0e7223 */ /* 0x000fca000000000e */
[----:B------:R-:W-:-:S05]  /*2a90*/  F2FP.F16.F32.PACK_AB R14, RZ, R14 ;  /* 0x0000000eff0e723e */ /* 0x000fca00000000ff */
[----:B------:R0:W-:Y:S01]  /*2aa0*/  @P0 STG.E.U16 desc[UR36][R12.64+0x2], R14 ;  /* 0x0000020e0c000986 */ /* 0x0001e2000c101524 */
[----:B------:R-:W-:Y:S05]  /*2ab0*/  @!P2 BRA `(.L_x_39) ;  /* 0x000000000004a947 */ /* 0x000fea0003800000 */
[----:B------:R3:W5:Y:S02]  /*2ac0*/  LDG.E.LTC128B.U16 R24, desc[UR36][R6.64+0x10] ;  /* 0x0000102406187981 */ /* 0x000764000c1e1520 */
.L_x_39:
[----:B------:R-:W-:Y:S05]  /*2ad0*/  BSYNC B1 ;  /* 0x0000000000017941 */ /* 0x000fea0003800000 */
.L_x_38:
[----:B-----5:R-:W-:Y:S01]  /*2ae0*/  HADD2.F32 R5, -RZ, R24.H0_H0 ;  /* 0x20000018ff057230 */ /* 0x020fe20000004100 */
        /* <DEDUP_REMOVED lines=9> */
.L_x_41:
[----:B------:R-:W-:Y:S05]  /*2b80*/  BSYNC B1 ;  /* 0x0000000000017941 */ /* 0x000fea0003800000 */
.L_x_40:
[----:B----45:R-:W-:Y:S01]  /*2b90*/  HADD2.F32 R5, -RZ, R24.H0_H0 ;  /* 0x20000018ff057230 */ /* 0x030fe20000004100 */
[----:B------:R-:W-:Y:S01]  /*2ba0*/  ISETP.GT.AND P1, PT, R3, 0x8, P1 ;  /* 0x000000080300780c */ /* 0x000fe20000f24270 */
[----:B------:R-:W-:Y:S03]  /*2bb0*/  BSSY B1, `(.L_x_42) ;  /* 0x0000007000017945 */ /* 0x000fe60003800000 */
[----:B0-----:R-:W-:-:S04]  /*2bc0*/  FMUL R14, R5, R90 ;  /* 0x0000005a050e7220 */ /* 0x001fc80000400000 */
[----:B------:R-:W-:-:S05]  /*2bd0*/  FFMA R14, R29, R23, R14 ;  /* 0x000000171d0e7223 */ /* 0x000fca000000000e */
[----:B------:R-:W-:-:S05]  /*2be0*/  F2FP.F16.F32.PACK_AB R14, RZ, R14 ;  /* 0x0000000eff0e723e */ /* 0x000fca00000000ff */
[----:B------:R0:W-:Y:S01]  /*2bf0*/  @P3 STG.E.U16 desc[UR36][R10.64+0x12], R14 ;  /* 0x0000120e0a003986 */ /* 0x0001e2000c101524 */
[----:B------:R-:W-:Y:S05]  /*2c00*/  @!P1 BRA `(.L_x_43) ;  /* 0x0000000000049947 */ /* 0x000fea0003800000 */
[----:B------:R4:W5:Y:S02]  /*2c10*/  LDG.E.LTC128B.U16 R24, desc[UR36][R8.64+0x10] ;  /* 0x0000102408187981 */ /* 0x000964000c1e1520 */
.L_x_43:
[----:B------:R-:W-:Y:S05]  /*2c20*/  BSYNC B1 ;  /* 0x0000000000017941 */ /* 0x000fea0003800000 */
.L_x_42:
[----:B-----5:R-:W-:Y:S01]  /*2c30*/  HADD2.F32 R5, -RZ, R24.H0_H0 ;  /* 0x20000018ff057230 */ /* 0x020fe20000004100 */
[----:B------:R-:W-:Y:S01]  /*2c40*/  ISETP.GT.AND P0, PT, R3, 0x8, P0 ;  /* 0x000000080300780c */ /* 0x000fe20000704270 */
[----:B------:R-:W-:Y:S03]  /*2c50*/  BSSY B1, `(.L_x_44) ;  /* 0x0000007000017945 */ /* 0x000fe60003800000 */
[----:B------:R-:W-:-:S04]  /*2c60*/  FMUL R5, R5, R90 ;  /* 0x0000005a05057220 */ /* 0x000fc80000400000 */
[----:B------:R-:W-:-:S05]  /*2c70*/  FFMA R5, R30, R23, R5 ;  /* 0x000000171e057223 */ /* 0x000fca0000000005 */
[----:B------:R-:W-:-:S05]  /*2c80*/  F2FP.F16.F32.PACK_AB R5, RZ, R5 ;  /* 0x00000005ff05723e */ /* 0x000fca00000000ff */
[----:B------:R0:W-:Y:S01]  /*2c90*/  @P1 STG.E.U16 desc[UR36][R12.64+0x10], R5 ;  /* 0x000010050c001986 */ /* 0x0001e2000c101524 */
[----:B------:R-:W-:Y:S05]  /*2ca0*/  @!P0 BRA `(.L_x_45) ;  /* 0x0000000000048947 */ /* 0x000fea0003800000 */
[----:B------:R0:W5:Y:S02]  /*2cb0*/  LDG.E.LTC128B.U16 R24, desc[UR36][R8.64+0x12] ;  /* 0x0000122408187981 */ /* 0x000164000c1e1520 */
.L_x_45:
[----:B------:R-:W-:Y:S05]  /*2cc0*/  BSYNC B1 ;  /* 0x0000000000017941 */ /* 0x000fea0003800000 */
.L_x_44:
        /* <DEDUP_REMOVED lines=10> */
.L_x_47:
[----:B------:R-:W-:Y:S05]  /*2d70*/  BSYNC B1 ;  /* 0x0000000000017941 */ /* 0x000fea0003800000 */
.L_x_46:
        /* <DEDUP_REMOVED lines=10> */
.L_x_49:
[----:B------:R-:W-:Y:S05]  /*2e20*/  BSYNC B1 ;  /* 0x0000000000017941 */ /* 0x000fea0003800000 */
.L_x_48:
[----:B0----5:R-:W-:Y:S01]  /*2e30*/  HADD2.F32 R5, -RZ, R24.H0_H0 ;  /* 0x20000018ff057230 */ /* 0x021fe20000004100 */
        /* <DEDUP_REMOVED lines=8> */
.L_x_51:
[----:B------:R-:W-:Y:S05]  /*2ec0*/  BSYNC B1 ;  /* 0x0000000000017941 */ /* 0x000fea0003800000 */
.L_x_50:
        /* <DEDUP_REMOVED lines=9> */
.L_x_53:
[----:B------:R-:W-:Y:S05]  /*2f60*/  BSYNC B1 ;  /* 0x0000000000017941 */ /* 0x000fea0003800000 */
.L_x_52:
        /* <DEDUP_REMOVED lines=10> */
.L_x_55:
[----:B------:R-:W-:Y:S05]  /*3010*/  BSYNC B1 ;  /* 0x0000000000017941 */ /* 0x000fea0003800000 */
.L_x_54:
        /* <DEDUP_REMOVED lines=10> */
.L_x_57:
[----:B------:R-:W-:Y:S05]  /*30c0*/  BSYNC B1 ;  /* 0x0000000000017941 */ /* 0x000fea0003800000 */
.L_x_56:
        /* <DEDUP_REMOVED lines=9> */
.L_x_59:
[----:B------:R-:W-:Y:S05]  /*3160*/  BSYNC B1 ;  /* 0x0000000000017941 */ /* 0x000fea0003800000 */
.L_x_58:
        /* <DEDUP_REMOVED lines=9> */
.L_x_61:
[----:B------:R-:W-:Y:S05]  /*3200*/  BSYNC B1 ;  /* 0x0000000000017941 */ /* 0x000fea0003800000 */
.L_x_60:
        /* <DEDUP_REMOVED lines=10> */
.L_x_63:
[----:B------:R-:W-:Y:S05]  /*32b0*/  BSYNC B1 ;  /* 0x0000000000017941 */ /* 0x000fea0003800000 */
.L_x_62:
        /* <DEDUP_REMOVED lines=10> */
.L_x_65:
[----:B------:R-:W-:Y:S05]  /*3360*/  BSYNC B1 ;  /* 0x0000000000017941 */ /* 0x000fea0003800000 */
.L_x_64:
        /* <DEDUP_REMOVED lines=9> */
.L_x_67:
[----:B------:R-:W-:Y:S05]  /*3400*/  BSYNC B1 ;  /* 0x0000000000017941 */ /* 0x000fea0003800000 */
.L_x_66:
        /* <DEDUP_REMOVED lines=9> */
.L_x_69:
[----:B------:R-:W-:Y:S05]  /*34a0*/  BSYNC B1 ;  /* 0x0000000000017941 */ /* 0x000fea0003800000 */
.L_x_68:
        /* <DEDUP_REMOVED lines=10> */
.L_x_71:
[----:B------:R-:W-:Y:S05]  /*3550*/  BSYNC B1 ;  /* 0x0000000000017941 */ /* 0x000fea0003800000 */
.L_x_70:
        /* <DEDUP_REMOVED lines=10> */
.L_x_73:
[----:B------:R-:W-:Y:S05]  /*3600*/  BSYNC B1 ;  /* 0x0000000000017941 */ /* 0x000fea0003800000 */
.L_x_72:
        /* <DEDUP_REMOVED lines=9> */
.L_x_75:
[----:B------:R-:W-:Y:S05]  /*36a0*/  BSYNC B1 ;  /* 0x0000000000017941 */ /* 0x000fea0003800000 */
.L_x_74:
        /* <DEDUP_REMOVED lines=9> */
.L_x_77:
[----:B------:R-:W-:Y:S05]  /*3740*/  BSYNC B1 ;  /* 0x0000000000017941 */ /* 0x000fea0003800000 */
.L_x_76:
        /* <DEDUP_REMOVED lines=10> */
.L_x_79:
[----:B------:R-:W-:Y:S05]  /*37f0*/  BSYNC B1 ;  /* 0x0000000000017941 */ /* 0x000fea0003800000 */
.L_x_78:
        /* <DEDUP_REMOVED lines=10> */
.L_x_81:
[----:B------:R-:W-:Y:S05]  /*38a0*/  BSYNC B1 ;  /* 0x0000000000017941 */ /* 0x000fea0003800000 */
.L_x_80:
        /* <DEDUP_REMOVED lines=9> */
.L_x_83:
[----:B------:R-:W-:Y:S05]  /*3940*/  BSYNC B1 ;  /* 0x0000000000017941 */ /* 0x000fea0003800000 */
.L_x_82:
        /* <DEDUP_REMOVED lines=9> */
.L_x_85:
[----:B------:R-:W-:Y:S05]  /*39e0*/  BSYNC B1 ;  /* 0x0000000000017941 */ /* 0x000fea0003800000 */
.L_x_84:
        /* <DEDUP_REMOVED lines=10> */
.L_x_87:
[----:B------:R-:W-:Y:S05]  /*3a90*/  BSYNC B1 ;  /* 0x0000000000017941 */ /* 0x000fea0003800000 */
.L_x_86:
        /* <DEDUP_REMOVED lines=10> */
.L_x_89:
[----:B------:R-:W-:Y:S05]  /*3b40*/  BSYNC B1 ;  /* 0x0000000000017941 */ /* 0x000fea0003800000 */
.L_x_88:
        /* <DEDUP_REMOVED lines=9> */
.L_x_91:
[----:B------:R-:W-:Y:S05]  /*3be0*/  BSYNC B1 ;  /* 0x0000000000017941 */ /* 0x000fea0003800000 */
.L_x_90:
        /* <DEDUP_REMOVED lines=9> */
.L_x_93:
[----:B------:R-:W-:Y:S05]  /*3c80*/  BSYNC B1 ;  /* 0x0000000000017941 */ /* 0x000fea0003800000 */
.L_x_92:
        /* <DEDUP_REMOVED lines=10> */
.L_x_95:
[----:B------:R-:W-:Y:S05]  /*3d30*/  BSYNC B1 ;  /* 0x0000000000017941 */ /* 0x000fea0003800000 */
.L_x_94:
        /* <DEDUP_REMOVED lines=10> */
.L_x_97:
[----:B------:R-:W-:Y:S05]  /*3de0*/  BSYNC B1 ;  /* 0x0000000000017941 */ /* 0x000fea0003800000 */
.L_x_96:
        /* <DEDUP_REMOVED lines=9> */
.L_x_99:
[----:B------:R-:W-:Y:S05]  /*3e80*/  BSYNC B1 ;  /* 0x0000000000017941 */ /* 0x000fea0003800000 */
.L_x_98:
        /* <DEDUP_REMOVED lines=9> */
.L_x_101:
[----:B------:R-:W-:Y:S05]  /*3f20*/  BSYNC B1 ;  /* 0x0000000000017941 */ /* 0x000fea0003800000 */
.L_x_100:
        /* <DEDUP_REMOVED lines=10> */
.L_x_103:
[----:B------:R-:W-:Y:S05]  /*3fd0*/  BSYNC B1 ;  /* 0x0000000000017941 */ /* 0x000fea0003800000 */
.L_x_102:
        /* <DEDUP_REMOVED lines=10> */
.L_x_105:
[----:B------:R-:W-:Y:S05]  /*4080*/  BSYNC B1 ;  /* 0x0000000000017941 */ /* 0x000fea0003800000 */
.L_x_104:
        /* <DEDUP_REMOVED lines=9> */
.L_x_107:
[----:B------:R-:W-:Y:S05]  /*4120*/  BSYNC B1 ;  /* 0x0000000000017941 */ /* 0x000fea0003800000 */
.L_x_106:
        /* <DEDUP_REMOVED lines=9> */
.L_x_109:
[----:B------:R-:W-:Y:S05]  /*41c0*/  BSYNC B1 ;  /* 0x0000000000017941 */ /* 0x000fea0003800000 */
.L_x_108:
        /* <DEDUP_REMOVED lines=10> */
.L_x_111:
[----:B------:R-:W-:Y:S05]  /*4270*/  BSYNC B1 ;  /* 0x0000000000017941 */ /* 0x000fea0003800000 */
.L_x_110:
        /* <DEDUP_REMOVED lines=10> */
.L_x_113:
[----:B------:R-:W-:Y:S05]  /*4320*/  BSYNC B1 ;  /* 0x0000000000017941 */ /* 0x000fea0003800000 */
.L_x_112:
        /* <DEDUP_REMOVED lines=9> */
.L_x_115:
[----:B------:R-:W-:Y:S05]  /*43c0*/  BSYNC B1 ;  /* 0x0000000000017941 */ /* 0x000fea0003800000 */
.L_x_114:
        /* <DEDUP_REMOVED lines=9> */
.L_x_117:
[----:B------:R-:W-:Y:S05]  /*4460*/  BSYNC B1 ;  /* 0x0000000000017941 */ /* 0x000fea0003800000 */
.L_x_116:
        /* <DEDUP_REMOVED lines=10> */
.L_x_119:
[----:B------:R-:W-:Y:S05]  /*4510*/  BSYNC B1 ;  /* 0x0000000000017941 */ /* 0x000fea0003800000 */
.L_x_118:
        /* <DEDUP_REMOVED lines=10> */
.L_x_121:
[----:B------:R-:W-:Y:S05]  /*45c0*/  BSYNC B1 ;  /* 0x0000000000017941 */ /* 0x000fea0003800000 */
.L_x_120:
        /* <DEDUP_REMOVED lines=9> */
.L_x_123:
[----:B------:R-:W-:Y:S05]  /*4660*/  BSYNC B1 ;  /* 0x0000000000017941 */ /* 0x000fea0003800000 */
.L_x_122:
        /* <DEDUP_REMOVED lines=9> */
.L_x_125:
[----:B------:R-:W-:Y:S05]  /*4700*/  BSYNC B1 ;  /* 0x0000000000017941 */ /* 0x000fea0003800000 */
.L_x_124:
        /* <DEDUP_REMOVED lines=10> */
.L_x_127:
[----:B------:R-:W-:Y:S05]  /*47b0*/  BSYNC B1 ;  /* 0x0000000000017941 */ /* 0x000fea0003800000 */
.L_x_126:
        /* <DEDUP_REMOVED lines=10> */
.L_x_129:
[----:B------:R-:W-:Y:S05]  /*4860*/  BSYNC B1 ;  /* 0x0000000000017941 */ /* 0x000fea0003800000 */
.L_x_128:
        /* <DEDUP_REMOVED lines=9> */
.L_x_131:
[----:B------:R-:W-:Y:S05]  /*4900*/  BSYNC B1 ;  /* 0x0000000000017941 */ /* 0x000fea0003800000 */
.L_x_130:
        /* <DEDUP_REMOVED lines=9> */
.L_x_133:
[----:B------:R-:W-:Y:S05]  /*49a0*/  BSYNC B1 ;  /* 0x0000000000017941 */ /* 0x000fea0003800000 */
.L_x_132:
        /* <DEDUP_REMOVED lines=10> */
.L_x_135:
[----:B------:R-:W-:Y:S05]  /*4a50*/  BSYNC B1 ;  /* 0x0000000000017941 */ /* 0x000fea0003800000 */
.L_x_134:
        /* <DEDUP_REMOVED lines=10> */
.L_x_137:
[----:B------:R-:W-:Y:S05]  /*4b00*/  BSYNC B1 ;  /* 0x0000000000017941 */ /* 0x000fea0003800000 */
.L_x_136:
        /* <DEDUP_REMOVED lines=9> */
.L_x_139:
[----:B------:R-:W-:Y:S05]  /*4ba0*/  BSYNC B1 ;  /* 0x0000000000017941 */ /* 0x000fea0003800000 */
.L_x_138:
        /* <DEDUP_REMOVED lines=9> */
.L_x_141:
[----:B------:R-:W-:Y:S05]  /*4c40*/  BSYNC B1 ;  /* 0x0000000000017941 */ /* 0x000fea0003800000 */
.L_x_140:
        /* <DEDUP_REMOVED lines=10> */
.L_x_143:
[----:B------:R-:W-:Y:S05]  /*4cf0*/  BSYNC B1 ;  /* 0x0000000000017941 */ /* 0x000fea0003800000 */
.L_x_142:
        /* <DEDUP_REMOVED lines=10> */
.L_x_145:
[----:B------:R-:W-:Y:S05]  /*4da0*/  BSYNC B1 ;  /* 0x0000000000017941 */ /* 0x000fea0003800000 */
.L_x_144:
        /* <DEDUP_REMOVED lines=9> */
.L_x_147:
[----:B------:R-:W-:Y:S05]  /*4e40*/  BSYNC B1 ;  /* 0x0000000000017941 */ /* 0x000fea0003800000 */
.L_x_146:
        /* <DEDUP_REMOVED lines=9> */
.L_x_149:
[----:B------:R-:W-:Y:S05]  /*4ee0*/  BSYNC B1 ;  /* 0x0000000000017941 */ /* 0x000fea0003800000 */
.L_x_148:
        /* <DEDUP_REMOVED lines=10> */
.L_x_151:
[----:B------:R-:W-:Y:S05]  /*4f90*/  BSYNC B1 ;  /* 0x0000000000017941 */ /* 0x000fea0003800000 */
.L_x_150:
[----:B-----5:R-:W-:Y:S01]  /*4fa0*/  HADD2.F32 R5, -RZ, R24.H0_H0 ;  /* 0x20000018ff057230 */ /* 0x020fe20000004100 */
[----:B------:R-:W-:Y:S01]  /*4fb0*/  ISETP.GT.AND P0, PT, R4, 0x79, PT ;  /* 0x000000790400780c */ /* 0x000fe20003f04270 */
[----:B------:R-:W-:Y:S01]  /*4fc0*/  @P2 IMAD.MOV.U32 R4, RZ, RZ, R10 ;  /* 0x000000ffff042224 */ /* 0x000fe200078e000a */
[----:B------:R-:W-:Y:S02]  /*4fd0*/  BSSY B1, `(.L_x_152) ;  /* 0x000000a000017945 */ /* 0x000fe40003800000 */
[----:B------:R-:W-:Y:S01]  /*4fe0*/  FMUL R5, R5, R90 ;  /* 0x0000005a05057220 */ /* 0x000fe20000400000 */
[----:B------:R-:W-:-:S03]  /*4ff0*/  ISETP.GT.AND P3, PT, R3, RZ, P0 ;  /* 0x000000ff0300720c */ /* 0x000fc60000764270 */
[----:B------:R-:W-:-:S05]  /*5000*/  FFMA R5, R84, R23, R5 ;  /* 0x0000001754057223 */ /* 0x000fca0000000005 */
[----:B------:R-:W-:-:S04]  /*5010*/  F2FP.F16.F32.PACK_AB R5, RZ, R5 ;  /* 0x00000005ff05723e */ /* 0x000fc800000000ff */
[----:B0-----:R-:W-:Y:S01]  /*5020*/  PRMT R14, R5, 0x7610, R14 ;  /* 0x00007610050e7816 */ /* 0x001fe2000000000e */
[----:B------:R-:W-:-:S05]  /*5030*/  @P2 IMAD.MOV.U32 R5, RZ, RZ, R11 ;  /* 0x000000ffff052224 */ /* 0x000fca00078e000b */
[----:B------:R0:W-:Y:S01]  /*5040*/  @P2 STG.E.U16 desc[UR36][R4.64+0xf0], R14 ;  /* 0x0000f00e04002986 */ /* 0x0001e2000c101524 */
[----:B------:R-:W-:Y:S05]  /*5050*/  @!P3 BRA `(.L_x_153) ;  /* 0x000000000004b947 */ /* 0x000fea0003800000 */
[----:B------:R0:W5:Y:S02]  /*5060*/  LDG.E.LTC128B.U16 R24, desc[UR36][R6.64+0xf2] ;  /* 0x0000f22406187981 */ /* 0x000164000c1e1520 */
.L_x_153:
[----:B------:R-:W-:Y:S05]  /*5070*/  BSYNC B1 ;  /* 0x0000000000017941 */ /* 0x000fea0003800000 */
.L_x_152:
        /* <DEDUP_REMOVED lines=9> */
.L_x_155:
[----:B------:R-:W-:Y:S05]  /*5110*/  BSYNC B1 ;  /* 0x0000000000017941 */ /* 0x000fea0003800000 */
.L_x_154:
[----:B-----5:R-:W-:Y:S01]  /*5120*/  HADD2.F32 R5, -RZ, R24.H0_H0 ;  /* 0x20000018ff057230 */ /* 0x020fe20000004100 */
[----:B------:R-:W-:Y:S01]  /*5130*/  ISETP.GT.AND P0, PT, R3, 0x8, P0 ;  /* 0x000000080300780c */ /* 0x000fe20000704270 */
[----:B0-----:R-:W-:Y:S01]  /*5140*/  @P1 IMAD.MOV.U32 R4, RZ, RZ, R12 ;  /* 0x000000ffff041224 */ /* 0x001fe200078e000c */
[----:B------:R-:W-:Y:S02]  /*5150*/  BSSY B1, `(.L_x_156) ;  /* 0x0000009000017945 */ /* 0x000fe40003800000 */
[----:B------:R-:W-:-:S04]  /*5160*/  FMUL R5, R5, R90 ;  /* 0x0000005a05057220 */ /* 0x000fc80000400000 */
[----:B------:R-:W-:-:S05]  /*5170*/  FFMA R5, R86, R23, R5 ;  /* 0x0000001756057223 */ /* 0x000fca0000000005 */
[----:B------:R-:W-:-:S04]  /*5180*/  F2FP.F16.F32.PACK_AB R5, RZ, R5 ;  /* 0x00000005ff05723e */ /* 0x000fc800000000ff */
[----:B-1-3--:R-:W-:Y:S01]  /*5190*/  PRMT R6, R5, 0x7610, R6 ;  /* 0x0000761005067816 */ /* 0x00afe20000000006 */
[----:B------:R-:W-:-:S05]  /*51a0*/  @P1 IMAD.MOV.U32 R5, RZ, RZ, R13 ;  /* 0x000000ffff051224 */ /* 0x000fca00078e000d */
[----:B------:R0:W-:Y:S01]  /*51b0*/  @P1 STG.E.U16 desc[UR36][R4.64+0xf0], R6 ;  /* 0x0000f00604001986 */ /* 0x0001e2000c101524 */
[----:B------:R-:W-:Y:S05]  /*51c0*/  @!P0 BRA `(.L_x_157) ;  /* 0x0000000000048947 */ /* 0x000fea0003800000 */
[----:B------:R1:W5:Y:S02]  /*51d0*/  LDG.E.LTC128B.U16 R24, desc[UR36][R8.64+0xf2] ;  /* 0x0000f22408187981 */ /* 0x000364000c1e1520 */
.L_x_157:
[----:B------:R-:W-:Y:S05]  /*51e0*/  BSYNC B1 ;  /* 0x0000000000017941 */ /* 0x000fea0003800000 */
.L_x_156:
[----:B------:R-:W-:Y:S05]  /*51f0*/  @!P0 BRA `(.L_x_158) ;  /* 0x0000001000e88947 */ /* 0x000fea0003800000 */
[----:B-----5:R-:W-:-:S05]  /*5200*/  HADD2.F32 R3, -RZ, R24.H0_H0 ;  /* 0x20000018ff037230 */ /* 0x020fca0000004100 */
[----:B0-----:R-:W-:-:S04]  /*5210*/  FMUL R4, R3, R90 ;  /* 0x0000005a03047220 */ /* 0x001fc80000400000 */
[----:B------:R-:W-:-:S05]  /*5220*/  FFMA R4, R87, R23, R4 ;  /* 0x0000001757047223 */ /* 0x000fca0000000004 */
[----:B------:R-:W-:-:S05]  /*5230*/  F2FP.F16.F32.PACK_AB R4, RZ, R4 ;  /* 0x00000004ff04723e */ /* 0x000fca00000000ff */
[----:B------:R3:W-:Y:S01]  /*5240*/  STG.E.U16 desc[UR36][R12.64+0xf2], R4 ;  /* 0x0000f2040c007986 */ /* 0x0007e2000c101524 */
[----:B------:R-:W-:Y:S05]  /*5250*/  BRA `(.L_x_158) ;  /* 0x0000001000d07947 */ /* 0x000fea0003800000 */
.L_x_33:
[----:B------:R-:W-:Y:S01]  /*5260*/  ISETP.GT.AND P3, PT, R4, 0x1, PT ;  /* 0x000000010400780c */ /* 0x000fe20003f64270 */
[----:B------:R-:W-:Y:S01]  /*5270*/  ULDC.64 UR4, c[0x0][0x5c0] ;  /* 0x0001700000047ab9 */ /* 0x000fe20000000a00 */
[-C--:B------:R-:W-:Y:S01]  /*5280*/  FMUL R24, R24, R23.reuse ;  /* 0x0000001718187220 */ /* 0x080fe20000400000 */
[----:B------:R-:W-:Y:S01]  /*5290*/  LEA R6, P4, R106, UR4, 0x1 ;  /* 0x000000046a067c11 */ /* 0x000fe2000f8808ff */
[-C--:B------:R-:W-:Y:S01]  /*52a0*/  FMUL R25, R25, R23.reuse ;  /* 0x0000001719197220 */ /* 0x080fe20000400000 */
[----:B------:R-:W-:Y:S01]  /*52b0*/  ISETP.GT.AND P0, PT, R3, RZ, P3 ;  /* 0x000000ff0300720c */ /* 0x000fe20001f04270 */
[-C--:B------:R-:W-:Y:S01]  /*52c0*/  FMUL R26, R26, R23.reuse ;  /* 0x000000171a1a7220 */ /* 0x080fe20000400000 */
[----:B------:R-:W-:Y:S01]  /*52d0*/  F2FP.F16.F32.PACK_AB R24, RZ, R24 ;  /* 0x00000018ff18723e */ /* 0x000fe200000000ff */
[-C--:B------:R-:W-:Y:S01]  /*52e0*/  FMUL R27, R27, R23.reuse ;  /* 0x000000171b1b7220 */ /* 0x080fe20000400000 */
[----:B------:R-:W-:Y:S01]  /*52f0*/  LEA.HI.X R7, R106, UR5, R103, 0x1, P4 ;  /* 0x000000056a077c11 */ /* 0x000fe2000a0f0c67 */
[----:B------:R-:W-:Y:S01]  /*5300*/  FMUL R28, R28, R23 ;  /* 0x000000171c1c7220 */ /* 0x000fe20000400000 */
[----:B------:R-:W-:Y:S01]  /*5310*/  F2FP.F16.F32.PACK_AB R25, RZ, R25 ;  /* 0x00000019ff19723e */ /* 0x000fe200000000ff */
[-C--:B------:R-:W-:Y:S01]  /*5320*/  FMUL R29, R29, R23.reuse ;  /* 0x000000171d1d7220 */ /* 0x080fe20000400000 */
[----:B------:R-:W-:Y:S01]  /*5330*/  ISETP.GT.AND P2, PT, R3, 0x8, P2 ;  /* 0x000000080300780c */ /* 0x000fe20001744270 */
[----:B------:R-:W-:Y:S01]  /*5340*/  @P1 STG.E.U16 desc[UR36][R6.64], R24 ;  /* 0x0000001806001986 */ /* 0x000fe2000c101524 */
[----:B------:R-:W-:Y:S01]  /*5350*/  ISETP.GT.AND P1, PT, R4, 0x8, PT ;  /* 0x000000080400780c */ /* 0x000fe20003f24270 */
[-C--:B------:R-:W-:Y:S01]  /*5360*/  FMUL R30, R30, R23.reuse ;  /* 0x000000171e1e7220 */ /* 0x080fe20000400000 */
[C---:B------:R-:W-:Y:S01]  /*5370*/  SHF.L.U64.HI R5, R91.reuse, 0x1, R92 ;  /* 0x000000015b057819 */ /* 0x040fe2000001025c */
[----:B------:R-:W-:Y:S01]  /*5380*/  @P0 STG.E.U16 desc[UR36][R6.64+0x2], R25 ;  /* 0x0000021906000986 */ /* 0x000fe2000c101524 */
[----:B------:R-:W-:Y:S01]  /*5390*/  LEA R8, P5, R91, R6, 0x1 ;  /* 0x000000065b087211 */ /* 0x000fe200078a08ff */
[-C--:B------:R-:W-:Y:S01]  /*53a0*/  FMUL R31, R31, R23.reuse ;  /* 0x000000171f1f7220 */ /* 0x080fe20000400000 */
[----:B------:R-:W-:Y:S01]  /*53b0*/  ISETP.GT.AND P3, PT, R3, 0x8, P3 ;  /* 0x000000080300780c */ /* 0x000fe20001f64270 */
[-C--:B------:R-:W-:Y:S01]  /*53c0*/  FMUL R32, R32, R23.reuse ;  /* 0x0000001720207220 */ /* 0x080fe20000400000 */
[----:B------:R-:W-:Y:S01]  /*53d0*/  ISETP.GT.AND P0, PT, R4, 0x9, PT ;  /* 0x000000090400780c */ /* 0x000fe20003f04270 */
[----:B------:R-:W-:Y:S01]  /*53e0*/  IMAD.X R9, R5, 0x1, R7, P5 ;  /* 0x0000000105097824 */ /* 0x000fe200028e0607 */
[----:B------:R-:W-:Y:S01]  /*53f0*/  ISETP.GT.AND P4, PT, R3, RZ, P1 ;  /* 0x000000ff0300720c */ /* 0x000fe20000f84270 */
[-C--:B------:R-:W-:Y:S01]  /*5400*/  FMUL R33, R33, R23.reuse ;  /* 0x0000001721217220 */ /* 0x080fe20000400000 */
[----:B------:R-:W-:Y:S01]  /*5410*/  F2FP.F16.F32.PACK_AB R26, RZ, R26 ;  /* 0x0000001aff1a723e */ /* 0x000fe200000000ff */
[-C--:B------:R-:W-:Y:S01]  /*5420*/  FMUL R34, R34, R23.reuse ;  /* 0x0000001722227220 */ /* 0x080fe20000400000 */
[----:B------:R-:W-:Y:S01]  /*5430*/  ISETP.GT.AND P5, PT, R3, RZ, P0 ;  /* 0x000000ff0300720c */ /* 0x000fe200007a4270 */
[----:B------:R-:W-:Y:S01]  /*5440*/  FMUL R35, R35, R23 ;  /* 0x0000001723237220 */ /* 0x000fe20000400000 */
[----:B------:R-:W-:Y:S01]  /*5450*/  F2FP.F16.F32.PACK_AB R27, RZ, R27 ;  /* 0x0000001bff1b723e */ /* 0x000fe200000000ff */
[----:B------:R-:W-:Y:S01]  /*5460*/  @P2 STG.E.U16 desc[UR36][R8.64], R26 ;  /* 0x0000001a08002986 */ /* 0x000fe2000c101524 */
[----:B------:R-:W-:Y:S01]  /*5470*/  F2FP.F16.F32.PACK_AB R28, RZ, R28 ;  /* 0x0000001cff1c723e */ /* 0x000fe200000000ff */
[-C--:B------:R-:W-:Y:S01]  /*5480*/  FMUL R36, R36, R23.reuse ;  /* 0x0000001724247220 */ /* 0x080fe20000400000 */
[----:B------:R-:W-:Y:S01]  /*5490*/  ISETP.GT.AND P2, PT, R3, 0x8, P1 ;  /* 0x000000080300780c */ /* 0x000fe20000f44270 */
[----:B------:R-:W-:Y:S01]  /*54a0*/  @P3 STG.E.U16 desc[UR36][R8.64+0x2], R27 ;  /* 0x0000021b08003986 */ /* 0x000fe2000c101524 */
[----:B------:R-:W-:Y:S01]  /*54b0*/  ISETP.GT.AND P1, PT, R4, 0x10, PT ;  /* 0x000000100400780c */ /* 0x000fe20003f24270 */
[----:B------:R-:W-:Y:S01]  /*54c0*/  FMUL R37, R37, R23 ;  /* 0x0000001725257220 */ /* 0x000fe20000400000 */
[----:B------:R-:W-:Y:S01]  /*54d0*/  F2FP.F16.F32.PACK_AB R29, RZ, R29 ;  /* 0x0000001dff1d723e */ /* 0x000fe200000000ff */
[----:B------:R-:W-:Y:S01]  /*54e0*/  @P4 STG.E.U16 desc[UR36][R6.64+0x10], R28 ;  /* 0x0000101c06004986 */ /* 0x000fe2000c101524 */
[C---:B------:R-:W-:Y:S01]  /*54f0*/  ISETP.GT.AND P3, PT, R3.reuse, 0x8, P0 ;  /* 0x000000080300780c */ /* 0x040fe20000764270 */
[-C--:B------:R-:W-:Y:S01]  /*5500*/  FMUL R38, R38, R23.reuse ;  /* 0x0000001726267220 */ /* 0x080fe20000400000 */
[----:B------:R-:W-:Y:S01]  /*5510*/  ISETP.GT.AND P0, PT, R4, 0x11, PT ;  /* 0x000000110400780c */ /* 0x000fe20003f04270 */
[----:B------:R-:W-:Y:S01]  /*5520*/  @P5 STG.E.U16 desc[UR36][R6.64+0x12], R29 ;  /* 0x0000121d06005986 */ /* 0x000fe2000c101524 */
        /* <DEDUP_REMOVED lines=161> */
[----:B------:R-:W-:Y:S01]  /*5f40*/  FMUL R87, R87, R23 ;  /* 0x0000001757577220 */ /* 0x000fe20000400000 */
[----:B------:R-:W-:-:S02]  /*5f50*/  F2FP.F16.F32.PACK_AB R62, RZ, R62 ;  /* 0x0000003eff3e723e */ /* 0x000fc400000000ff */
[C---:B------:R-:W-:Y:S02]  /*5f60*/  ISETP.GT.AND P5, PT, R3.reuse, RZ, P0 ;  /* 0x000000ff0300720c */ /* 0x040fe400007a4270 */
[----:B------:R-:W-:Y:S01]  /*5f70*/  F2FP.F16.F32.PACK_AB R63, RZ, R63 ;  /* 0x0000003fff3f723e */ /* 0x000fe200000000ff */
[----:B------:R-:W-:Y:S01]  /*5f80*/  @P2 STG.E.U16 desc[UR36][R8.64+0x90], R62 ;  /* 0x0000903e08002986 */ /* 0x000fe2000c101524 */
[----:B------:R-:W-:Y:S02]  /*5f90*/  F2FP.F16.F32.PACK_AB R64, RZ, R64 ;  /* 0x00000040ff40723e */ /* 0x000fe400000000ff */
[C---:B------:R-:W-:Y:S01]  /*5fa0*/  ISETP.GT.AND P2, PT, R3.reuse, 0x8, P1 ;  /* 0x000000080300780c */ /* 0x040fe20000f44270 */
[----:B------:R-:W-:Y:S01]  /*5fb0*/  @P3 STG.E.U16 desc[UR36][R8.64+0x92], R63 ;  /* 0x0000923f08003986 */ /* 0x000fe2000c101524 */
[----:B------:R-:W-:Y:S02]  /*5fc0*/  ISETP.GT.AND P1, PT, R4, 0x58, PT ;  /* 0x000000580400780c */ /* 0x000fe40003f24270 */
[----:B------:R-:W-:Y:S01]  /*5fd0*/  F2FP.F16.F32.PACK_AB R65, RZ, R65 ;  /* 0x00000041ff41723e */ /* 0x000fe200000000ff */
[----:B------:R-:W-:Y:S01]  /*5fe0*/  @P4 STG.E.U16 desc[UR36][R6.64+0xa0], R64 ;  /* 0x0000a04006004986 */ /* 0x000fe2000c101524 */
[----:B------:R-:W-:-:S02]  /*5ff0*/  ISETP.GT.AND P3, PT, R3, 0x8, P0 ;  /* 0x000000080300780c */ /* 0x000fc40000764270 */
[----:B------:R-:W-:Y:S01]  /*6000*/  ISETP.GT.AND P0, PT, R4, 0x59, PT ;  /* 0x000000590400780c */ /* 0x000fe20003f04270 */
[----:B------:R-:W-:Y:S01]  /*6010*/  @P5 STG.E.U16 desc[UR36][R6.64+0xa2], R65 ;  /* 0x0000a24106005986 */ /* 0x000fe2000c101524 */
[C---:B------:R-:W-:Y:S02]  /*6020*/  ISETP.GT.AND P4, PT, R3.reuse, RZ, P1 ;  /* 0x000000ff0300720c */ /* 0x040fe40000f84270 */
[----:B------:R-:W-:Y:S02]  /*6030*/  F2FP.F16.F32.PACK_AB R66, RZ, R66 ;  /* 0x00000042ff42723e */ /* 0x000fe400000000ff */
[----:B------:R-:W-:Y:S02]  /*6040*/  ISETP.GT.AND P5, PT, R3, RZ, P0 ;  /* 0x000000ff0300720c */ /* 0x000fe400007a4270 */
[----:B------:R-:W-:Y:S01]  /*6050*/  F2FP.F16.F32.PACK_AB R67, RZ, R67 ;  /* 0x00000043ff43723e */ /* 0x000fe200000000ff */
[----:B------:R-:W-:Y:S01]  /*6060*/  @P2 STG.E.U16 desc[UR36][R8.64+0xa0], R66 ;  /* 0x0000a04208002986 */ /* 0x000fe2000c101524 */
[----:B------:R-:W-:-:S02]  /*6070*/  F2FP.F16.F32.PACK_AB R68, RZ, R68 ;  /* 0x00000044ff44723e */ /* 0x000fc400000000ff */
[C---:B------:R-:W-:Y:S01]  /*6080*/  ISETP.GT.AND P2, PT, R3.reuse, 0x8, P1 ;  /* 0x000000080300780c */ /* 0x040fe20000f44270 */
[----:B------:R-:W-:Y:S01]  /*6090*/  @P3 STG.E.U16 desc[UR36][R8.64+0xa2], R67 ;  /* 0x0000a24308003986 */ /* 0x000fe2000c101524 */
[C---:B------:R-:W-:Y:S02]  /*60a0*/  ISETP.GT.AND P1, PT, R4.reuse, 0x60, PT ;  /* 0x000000600400780c */ /* 0x040fe40003f24270 */
[----:B------:R-:W-:Y:S01]  /*60b0*/  F2FP.F16.F32.PACK_AB R69, RZ, R69 ;  /* 0x00000045ff45723e */ /* 0x000fe200000000ff */
[----:B------:R-:W-:Y:S01]  /*60c0*/  @P4 STG.E.U16 desc[UR36][R6.64+0xb0], R68 ;  /* 0x0000b04406004986 */ /* 0x000fe2000c101524 */
[C---:B------:R-:W-:Y:S02]  /*60d0*/  ISETP.GT.AND P3, PT, R3.reuse, 0x8, P0 ;  /* 0x000000080300780c */ /* 0x040fe40000764270 */
[----:B------:R-:W-:Y:S01]  /*60e0*/  ISETP.GT.AND P0, PT, R4, 0x61, PT ;  /* 0x000000610400780c */ /* 0x000fe20003f04270 */
[----:B------:R-:W-:Y:S01]  /*60f0*/  @P5 STG.E.U16 desc[UR36][R6.64+0xb2], R69 ;  /* 0x0000b24506005986 */ /* 0x000fe2000c101524 */
[----:B------:R-:W-:-:S02]  /*6100*/  ISETP.GT.AND P4, PT, R3, RZ, P1 ;  /* 0x000000ff0300720c */ /* 0x000fc40000f84270 */
[C---:B------:R-:W-:Y:S02]  /*6110*/  ISETP.GT.AND P5, PT, R3.reuse, RZ, P0 ;  /* 0x000000ff0300720c */ /* 0x040fe400007a4270 */
[----:B------:R-:W-:Y:S02]  /*6120*/  F2FP.F16.F32.PACK_AB R70, RZ, R70 ;  /* 0x00000046ff46723e */ /* 0x000fe400000000ff */
[----:B------:R-:W-:Y:S02]  /*6130*/  F2FP.F16.F32.PACK_AB R71, RZ, R71 ;  /* 0x00000047ff47723e */ /* 0x000fe400000000ff */
[----:B------:R-:W-:Y:S01]  /*6140*/  F2FP.F16.F32.PACK_AB R72, RZ, R72 ;  /* 0x00000048ff48723e */ /* 0x000fe200000000ff */
[----:B------:R-:W-:Y:S01]  /*6150*/  @P2 STG.E.U16 desc[UR36][R8.64+0xb0], R70 ;  /* 0x0000b04608002986 */ /* 0x000fe2000c101524 */
[----:B------:R-:W-:Y:S02]  /*6160*/  F2FP.F16.F32.PACK_AB R73, RZ, R73 ;  /* 0x00000049ff49723e */ /* 0x000fe400000000ff */
[C---:B------:R-:W-:Y:S01]  /*6170*/  ISETP.GT.AND P1, PT, R3.reuse, 0x8, P1 ;  /* 0x000000080300780c */ /* 0x040fe20000f24270 */
[----:B------:R-:W-:Y:S01]  /*6180*/  @P3 STG.E.U16 desc[UR36][R8.64+0xb2], R71 ;  /* 0x0000b24708003986 */ /* 0x000fe2000c101524 */
[----:B------:R-:W-:-:S02]  /*6190*/  ISETP.GT.AND P2, PT, R3, 0x8, P0 ;  /* 0x000000080300780c */ /* 0x000fc40000744270 */
[C---:B------:R-:W-:Y:S01]  /*61a0*/  ISETP.GT.AND P0, PT, R4.reuse, 0x69, PT ;  /* 0x000000690400780c */ /* 0x040fe20003f04270 */
[----:B------:R-:W-:Y:S01]  /*61b0*/  @P4 STG.E.U16 desc[UR36][R6.64+0xc0], R72 ;  /* 0x0000c04806004986 */ /* 0x000fe2000c101524 */
[----:B------:R-:W-:Y:S02]  /*61c0*/  ISETP.GT.AND P4, PT, R4, 0x68, PT ;  /* 0x000000680400780c */ /* 0x000fe40003f84270 */
[----:B------:R-:W-:Y:S01]  /*61d0*/  F2FP.F16.F32.PACK_AB R74, RZ, R74 ;  /* 0x0000004aff4a723e */ /* 0x000fe200000000ff */
[----:B------:R-:W-:Y:S01]  /*61e0*/  @P5 STG.E.U16 desc[UR36][R6.64+0xc2], R73 ;  /* 0x0000c24906005986 */ /* 0x000fe2000c101524 */
[C---:B------:R-:W-:Y:S02]  /*61f0*/  ISETP.GT.AND P5, PT, R3.reuse, RZ, P4 ;  /* 0x000000ff0300720c */ /* 0x040fe400027a4270 */
[----:B------:R-:W-:Y:S01]  /*6200*/  ISETP.GT.AND P3, PT, R3, RZ, P0 ;  /* 0x000000ff0300720c */ /* 0x000fe20000764270 */
[----:B------:R-:W-:Y:S01]  /*6210*/  @P1 STG.E.U16 desc[UR36][R8.64+0xc0], R74 ;  /* 0x0000c04a08001986 */ /* 0x000fe2000c101524 */
[----:B------:R-:W-:-:S02]  /*6220*/  F2FP.F16.F32.PACK_AB R75, RZ, R75 ;  /* 0x0000004bff4b723e */ /* 0x000fc400000000ff */
[----:B------:R-:W-:Y:S02]  /*6230*/  F2FP.F16.F32.PACK_AB R76, RZ, R76 ;  /* 0x0000004cff4c723e */ /* 0x000fe400000000ff */
[C---:B------:R-:W-:Y:S01]  /*6240*/  ISETP.GT.AND P4, PT, R3.reuse, 0x8, P4 ;  /* 0x000000080300780c */ /* 0x040fe20002784270 */
[----:B------:R-:W-:Y:S01]  /*6250*/  @P2 STG.E.U16 desc[UR36][R8.64+0xc2], R75 ;  /* 0x0000c24b08002986 */ /* 0x000fe2000c101524 */
[----:B------:R-:W-:Y:S02]  /*6260*/  F2FP.F16.F32.PACK_AB R77, RZ, R77 ;  /* 0x0000004dff4d723e */ /* 0x000fe400000000ff */
[C---:B------:R-:W-:Y:S01]  /*6270*/  ISETP.GT.AND P2, PT, R4.reuse, 0x71, PT ;  /* 0x000000710400780c */ /* 0x040fe20003f44270 */
[----:B------:R-:W-:Y:S01]  /*6280*/  @P5 STG.E.U16 desc[UR36][R6.64+0xd0], R76 ;  /* 0x0000d04c06005986 */ /* 0x000fe2000c101524 */
[----:B------:R-:W-:Y:S02]  /*6290*/  ISETP.GT.AND P5, PT, R3, 0x8, P0 ;  /* 0x000000080300780c */ /* 0x000fe400007a4270 */
[C---:B------:R-:W-:Y:S01]  /*62a0*/  ISETP.GT.AND P1, PT, R4.reuse, 0x78, PT ;  /* 0x000000780400780c */ /* 0x040fe20003f24270 */
[----:B------:R-:W-:Y:S01]  /*62b0*/  @P3 STG.E.U16 desc[UR36][R6.64+0xd2], R77 ;  /* 0x0000d24d06003986 */ /* 0x000fe2000c101524 */
[----:B------:R-:W-:-:S02]  /*62c0*/  ISETP.GT.AND P3, PT, R4, 0x70, PT ;  /* 0x000000700400780c */ /* 0x000fc40003f64270 */
[----:B------:R-:W-:Y:S01]  /*62d0*/  ISETP.GT.AND P0, PT, R4, 0x79, PT ;  /* 0x000000790400780c */ /* 0x000fe20003f04270 */
[----:B------:R-:W-:Y:S01]  /*62e0*/  @P4 IMAD.MOV.U32 R4, RZ, RZ, R8 ;  /* 0x000000ffff044224 */ /* 0x000fe200078e0008 */
[----:B------:R-:W-:Y:S01]  /*62f0*/  F2FP.F16.F32.PACK_AB R78, RZ, R78 ;  /* 0x0000004eff4e723e */ /* 0x000fe200000000ff */
[----:B------:R-:W-:Y:S01]  /*6300*/  @P4 IMAD.MOV.U32 R5, RZ, RZ, R9 ;  /* 0x000000ffff054224 */ /* 0x000fe200078e0009 */
[----:B------:R-:W-:Y:S02]  /*6310*/  F2FP.F16.F32.PACK_AB R79, RZ, R79 ;  /* 0x0000004fff4f723e */ /* 0x000fe400000000ff */
[----:B------:R-:W-:Y:S02]  /*6320*/  F2FP.F16.F32.PACK_AB R80, RZ, R80 ;  /* 0x00000050ff50723e */ /* 0x000fe400000000ff */
[----:B------:R0:W-:Y:S01]  /*6330*/  @P4 STG.E.U16 desc[UR36][R4.64+0xd0], R78 ;  /* 0x0000d04e04004986 */ /* 0x0001e2000c101524 */
[----:B------:R-:W-:Y:S02]  /*6340*/  ISETP.GT.AND P4, PT, R3, RZ, P2 ;  /* 0x000000ff0300720c */ /* 0x000fe40001784270 */
[----:B------:R-:W-:-:S02]  /*6350*/  F2FP.F16.F32.PACK_AB R81, RZ, R81 ;  /* 0x00000051ff51723e */ /* 0x000fc400000000ff */
[----:B------:R-:W-:Y:S02]  /*6360*/  ISETP.GT.AND P2, PT, R3, 0x8, P2 ;  /* 0x000000080300780c */ /* 0x000fe40001744270 */
[----:B------:R-:W-:Y:S02]  /*6370*/  F2FP.F16.F32.PACK_AB R82, RZ, R82 ;  /* 0x00000052ff52723e */ /* 0x000fe400000000ff */
[----:B------:R-:W-:Y:S02]  /*6380*/  F2FP.F16.F32.PACK_AB R83, RZ, R83 ;  /* 0x00000053ff53723e */ /* 0x000fe400000000ff */
[----:B------:R-:W-:Y:S01]  /*6390*/  F2FP.F16.F32.PACK_AB R84, RZ, R84 ;  /* 0x00000054ff54723e */ /* 0x000fe200000000ff */
[----:B0-----:R-:W-:Y:S01]  /*63a0*/  @P5 IMAD.MOV.U32 R4, RZ, RZ, R8 ;  /* 0x000000ffff045224 */ /* 0x001fe200078e0008 */
[----:B------:R-:W-:Y:S01]  /*63b0*/  F2FP.F16.F32.PACK_AB R85, RZ, R85 ;  /* 0x00000055ff55723e */ /* 0x000fe200000000ff */
[----:B------:R-:W-:Y:S01]  /*63c0*/  @P5 IMAD.MOV.U32 R5, RZ, RZ, R9 ;  /* 0x000000ffff055224 */ /* 0x000fe200078e0009 */
[----:B------:R-:W-:-:S02]  /*63d0*/  F2FP.F16.F32.PACK_AB R86, RZ, R86 ;  /* 0x00000056ff56723e */ /* 0x000fc400000000ff */
[----:B------:R-:W-:Y:S02]  /*63e0*/  F2FP.F16.F32.PACK_AB R87, RZ, R87 ;  /* 0x00000057ff57723e */ /* 0x000fe400000000ff */
[----:B------:R0:W-:Y:S01]  /*63f0*/  @P5 STG.E.U16 desc[UR36][R4.64+0xd2], R79 ;  /* 0x0000d24f04005986 */ /* 0x0001e2000c101524 */
[C---:B------:R-:W-:Y:S02]  /*6400*/  ISETP.GT.AND P5, PT, R3.reuse, RZ, P3 ;  /* 0x000000ff0300720c */ /* 0x040fe40001fa4270 */
[----:B------:R-:W-:-:S11]  /*6410*/  ISETP.GT.AND P3, PT, R3, 0x8, P3 ;  /* 0x000000080300780c */ /* 0x000fd60001f64270 */
[----:B0-----:R-:W-:Y:S02]  /*6420*/  @P5 IMAD.MOV.U32 R4, RZ, RZ, R6 ;  /* 0x000000ffff045224 */ /* 0x001fe400078e0006 */
[----:B------:R-:W-:-:S05]  /*6430*/  @P5 IMAD.MOV.U32 R5, RZ, RZ, R7 ;  /* 0x000000ffff055224 */ /* 0x000fca00078e0007 */
[----:B------:R0:W-:Y:S01]  /*6440*/  @P5 STG.E.U16 desc[UR36][R4.64+0xe0], R80 ;  /* 0x0000e05004005986 */ /* 0x0001e2000c101524 */
[C---:B------:R-:W-:Y:S02]  /*6450*/  ISETP.GT.AND P5, PT, R3.reuse, RZ, P0 ;  /* 0x000000ff0300720c */ /* 0x040fe400007a4270 */
[----:B------:R-:W-:Y:S01]  /*6460*/  ISETP.GT.AND P0, PT, R3, 0x8, P0 ;  /* 0x000000080300780c */ /* 0x000fe20000704270 */
[----:B0-----:R-:W-:Y:S02]  /*6470*/  @P4 IMAD.MOV.U32 R4, RZ, RZ, R6 ;  /* 0x000000ffff044224 */ /* 0x001fe400078e0006 */
[----:B------:R-:W-:-:S05]  /*6480*/  @P4 IMAD.MOV.U32 R5, RZ, RZ, R7 ;  /* 0x000000ffff054224 */ /* 0x000fca00078e0007 */
[----:B------:R0:W-:Y:S01]  /*6490*/  @P4 STG.E.U16 desc[UR36][R4.64+0xe2], R81 ;  /* 0x0000e25104004986 */ /* 0x0001e2000c101524 */
[C---:B------:R-:W-:Y:S02]  /*64a0*/  ISETP.GT.AND P4, PT, R3.reuse, RZ, P1 ;  /* 0x000000ff0300720c */ /* 0x040fe40000f84270 */
[----:B------:R-:W-:Y:S01]  /*64b0*/  ISETP.GT.AND P1, PT, R3, 0x8, P1 ;  /* 0x000000080300780c */ /* 0x000fe20000f24270 */
[----:B0-----:R-:W-:Y:S02]  /*64c0*/  @P3 IMAD.MOV.U32 R4, RZ, RZ, R8 ;  /* 0x000000ffff043224 */ /* 0x001fe400078e0008 */
[----:B------:R-:W-:-:S05]  /*64d0*/  @P3 IMAD.MOV.U32 R5, RZ, RZ, R9 ;  /* 0x000000ffff053224 */ /* 0x000fca00078e0009 */
[----:B------:R0:W-:Y:S02]  /*64e0*/  @P3 STG.E.U16 desc[UR36][R4.64+0xe0], R82 ;  /* 0x0000e05204003986 */ /* 0x0001e4000c101524 */
[----:B0-----:R-:W-:Y:S02]  /*64f0*/  @P2 IMAD.MOV.U32 R4, RZ, RZ, R8 ;  /* 0x000000ffff042224 */ /* 0x001fe400078e0008 */
[----:B------:R-:W-:-:S05]  /*6500*/  @P2 IMAD.MOV.U32 R5, RZ, RZ, R9 ;  /* 0x000000ffff052224 */ /* 0x000fca00078e0009 */
[----:B------:R0:W-:Y:S02]  /*6510*/  @P2 STG.E.U16 desc[UR36][R4.64+0xe2], R83 ;  /* 0x0000e25304002986 */ /* 0x0001e4000c101524 */
[----:B0-----:R-:W-:Y:S02]  /*6520*/  @P4 IMAD.MOV.U32 R4, RZ, RZ, R6 ;  /* 0x000000ffff044224 */ /* 0x001fe400078e0006 */
[----:B------:R-:W-:-:S05]  /*6530*/  @P4 IMAD.MOV.U32 R5, RZ, RZ, R7 ;  /* 0x000000ffff054224 */ /* 0x000fca00078e0007 */
[----:B------:R0:W-:Y:S04]  /*6540*/  @P4 STG.E.U16 desc[UR36][R4.64+0xf0], R84 ;  /* 0x0000f05404004986 */ /* 0x0001e8000c101524 */
[----:B------:R1:W-:Y:S01]  /*6550*/  @P5 STG.E.U16 desc[UR36][R6.64+0xf2], R85 ;  /* 0x0000f25506005986 */ /* 0x0003e2000c101524 */
[----:B0-----:R-:W-:Y:S02]  /*6560*/  @P1 IMAD.MOV.U32 R4, RZ, RZ, R8 ;  /* 0x000000ffff041224 */ /* 0x001fe400078e0008 */
[----:B------:R-:W-:-:S05]  /*6570*/  @P1 IMAD.MOV.U32 R5, RZ, RZ, R9 ;  /* 0x000000ffff051224 */ /* 0x000fca00078e0009 */
[----:B------:R1:W-:Y:S04]  /*6580*/  @P1 STG.E.U16 desc[UR36][R4.64+0xf0], R86 ;  /* 0x0000f05604001986 */ /* 0x0003e8000c101524 */
[----:B------:R1:W-:Y:S02]  /*6590*/  @P0 STG.E.U16 desc[UR36][R8.64+0xf2], R87 ;  /* 0x0000f25708000986 */ /* 0x0003e4000c101524 */
.L_x_158:
[----:B------:R-:W-:Y:S05]  /*65a0*/  BSYNC B0 ;  /* 0x0000000000007941 */ /* 0x000fea0003800000 */
.L_x_32:
[----:B------:R-:W-:Y:S01]  /*65b0*/  IADD3 R16, P0, R16, UR38, RZ ;  /* 0x0000002610107c10 */ /* 0x000fe2000ff1e0ff */
[----:B------:R-:W-:Y:S01]  /*65c0*/  ULDC.64 UR4, c[0x0][0x650] ;  /* 0x0001940000047ab9 */ /* 0x000fe20000000a00 */
[----:B------:R-:W-:Y:S01]  /*65d0*/  PRMT R3, RZ, 0x7610, R3 ;  /* 0x00007610ff037816 */ /* 0x000fe20000000003 */
[----:B------:R-:W-:Y:S01]  /*65e0*/  IMAD.MOV.U32 R100, RZ, RZ, -0x1 ;  /* 0xffffffffff647424 */ /* 0x000fe200078e00ff */
[----:B------:R-:W-:Y:S01]  /*65f0*/  IADD3.X R17, R17, UR41, RZ, P0, !PT ;  /* 0x0000002911117c10 */ /* 0x000fe200087fe4ff */
[----:B------:R-:W-:Y:S01]  /*6600*/  IMAD.MOV.U32 R101, RZ, RZ, -0x1 ;  /* 0xffffffffff657424 */ /* 0x000fe200078e00ff */
[----:B------:R-:W-:-:S04]  /*6610*/  ISETP.GE.U32.AND P0, PT, R16, UR4, PT ;  /* 0x0000000410007c0c */ /* 0x000fc8000bf06070 */
[----:B------:R-:W-:-:S13]  /*6620*/  ISETP.GE.U32.AND.EX P0, PT, R17, UR5, PT, P0 ;  /* 0x0000000511007c0c */ /* 0x000fda000bf06100 */
[----:B------:R-:W-:Y:S05]  /*6630*/  @P0 BRA `(.L_x_159) ;  /* 0x00000004004c0947 */ /* 0x000fea0003800000 */
[----:B------:R-:W0:Y:S01]  /*6640*/  LDC.64 R10, c[0x0][0x628] ;  /* 0x00018a00ff0a7b82 */ /* 0x000e220000000a00 */
[----:B---3--:R-:W3:Y:S01]  /*6650*/  S2R R12, SR_CTAID.X ;  /* 0x00000000000c7919 */ /* 0x008ee20000002500 */
[----:B-12-4-:R-:W-:Y:S02]  /*6660*/  IMAD.MOV.U32 R8, RZ, RZ, R16 ;  /* 0x000000ffff087224 */ /* 0x016fe400078e0010 */
[----:B------:R-:W-:Y:S01]  /*6670*/  IMAD.MOV.U32 R9, RZ, RZ, R17 ;  /* 0x000000ffff097224 */ /* 0x000fe200078e0011 */
[----:B------:R-:W1:Y:S03]  /*6680*/  S2R R20, SR_CTAID.Y ;  /* 0x0000000000147919 */ /* 0x000e660000002600 */
[----:B------:R-:W2:Y:S08]  /*6690*/  LDC R0, c[0x0][0x630] ;  /* 0x00018c00ff007b82 */ /* 0x000eb00000000800 */
[----:B------:R-:W4:Y:S01]  /*66a0*/  LDC.64 R14, c[0x0][0x620] ;  /* 0x00018800ff0e7b82 */ /* 0x000f220000000a00 */
[----:B0-----:R-:W-:-:S04]  /*66b0*/  ISETP.NE.U32.AND P0, PT, R10, RZ, PT ;  /* 0x000000ff0a00720c */ /* 0x001fc80003f05070 */
[----:B------:R-:W-:-:S13]  /*66c0*/  ISETP.NE.AND.EX P0, PT, R11, RZ, PT, P0 ;  /* 0x000000ff0b00720c */ /* 0x000fda0003f05300 */
[----:B-1234-:R-:W-:Y:S05]  /*66d0*/  @!P0 BRA `(.L_x_160) ;  /* 0x0000000000288947 */ /* 0x01efea0003800000 */
        /* <DEDUP_REMOVED lines=10> */
.L_x_160:
[-CC-:B------:R-:W-:Y:S01]  /*6780*/  SHF.R.U64 R101, R8, R0.reuse, R9.reuse ;  /* 0x0000000008657219 */ /* 0x180fe20000001209 */
[----:B------:R-:W0:Y:S01]  /*6790*/  LDC.64 R26, c[0x0][0x640] ;  /* 0x00019000ff1a7b82 */ /* 0x000e220000000a00 */
[----:B------:R-:W-:Y:S01]  /*67a0*/  SHF.R.U32.HI R0, RZ, R0, R9 ;  /* 0x00000000ff007219 */ /* 0x000fe20000011609 */
[----:B------:R-:W-:Y:S01]  /*67b0*/  ULDC UR4, c[0x0][0x150] ;  /* 0x0000540000047ab9 */ /* 0x000fe20000000800 */
[----:B------:R-:W-:Y:S02]  /*67c0*/  IADD3 R3, P0, RZ, -R101, RZ ;  /* 0x80000065ff037210 */ /* 0x000fe40007f1e0ff */
[----:B------:R-:W-:-:S03]  /*67d0*/  I2FP.F32.U32 R7, R12 ;  /* 0x0000000c00077245 */ /* 0x000fc60000201000 */
[----:B------:R-:W1:Y:S01]  /*67e0*/  LDC R6, c[0x0][0x618] ;  /* 0x00018600ff067b82 */ /* 0x000e620000000800 */
[----:B------:R-:W-:Y:S02]  /*67f0*/  IMAD.X R5, RZ, RZ, ~R0, P0 ;  /* 0x000000ffff057224 */ /* 0x000fe400000e0e00 */
[----:B------:R-:W-:Y:S01]  /*6800*/  FMUL R7, R7, UR4 ;  /* 0x0000000407077c20 */ /* 0x000fe20008400000 */
[----:B------:R-:W-:Y:S01]  /*6810*/  ULDC UR4, c[0x0][0x154] ;  /* 0x0000550000047ab9 */ /* 0x000fe20000000800 */
[-C--:B------:R-:W-:Y:S02]  /*6820*/  IMAD R0, R5, R14.reuse, RZ ;  /* 0x0000000e05007224 */ /* 0x080fe400078e02ff */
[C---:B------:R-:W-:Y:S01]  /*6830*/  IMAD.WIDE.U32 R4, R3.reuse, R14, R16 ;  /* 0x0000000e03047225 */ /* 0x040fe200078e0010 */
[----:B------:R-:W2:Y:S01]  /*6840*/  LDC R8, c[0x0][0x608] ;  /* 0x00018200ff087b82 */ /* 0x000ea20000000800 */
[----:B------:R-:W3:Y:S02]  /*6850*/  F2I.U32.TRUNC.NTZ R7, R7 ;  /* 0x0000000700077305 */ /* 0x000ee4000020f000 */
[----:B------:R-:W-:Y:S01]  /*6860*/  IMAD R3, R3, R15, R0 ;  /* 0x0000000f03037224 */ /* 0x000fe200078e0200 */
[----:B------:R-:W-:-:S03]  /*6870*/  I2FP.F32.U32 R0, R20 ;  /* 0x0000001400007245 */ /* 0x000fc60000201000 */
[----:B------:R-:W-:Y:S01]  /*6880*/  IMAD.IADD R3, R5, 0x1, R3 ;  /* 0x0000000105037824 */ /* 0x000fe200078e0203 */
[----:B------:R-:W4:Y:S01]  /*6890*/  LDC R11, c[0x0][0x658] ;  /* 0x00019600ff0b7b82 */ /* 0x000f220000000800 */
[----:B0-----:R-:W-:-:S04]  /*68a0*/  ISETP.NE.U32.AND P0, PT, R26, RZ, PT ;  /* 0x000000ff1a00720c */ /* 0x001fc80003f05070 */
[----:B------:R-:W-:-:S03]  /*68b0*/  ISETP.NE.AND.EX P0, PT, R27, RZ, PT, P0 ;  /* 0x000000ff1b00720c */ /* 0x000fc60003f05300 */
[----:B------:R-:W0:Y:S01]  /*68c0*/  LDC R9, c[0x0][0x144] ;  /* 0x00005100ff097b82 */ /* 0x000e220000000800 */
[-C--:B-1----:R-:W-:Y:S01]  /*68d0*/  SHF.R.U64 R10, R4, R6.reuse, R3 ;  /* 0x00000006040a7219 */ /* 0x082fe20000001203 */
[----:B---3--:R-:W-:Y:S01]  /*68e0*/  IMAD.MOV R7, RZ, RZ, -R7 ;  /* 0x000000ffff077224 */ /* 0x008fe200078e0a07 */
[----:B------:R-:W-:Y:S01]  /*68f0*/  SHF.R.U32.HI R3, RZ, R6, R3 ;  /* 0x00000006ff037219 */ /* 0x000fe20000011603 */
[----:B------:R-:W-:-:S04]  /*6900*/  FMUL R6, R0, UR4 ;  /* 0x0000000400067c20 */ /* 0x000fc80008400000 */
[----:B------:R-:W1:Y:S01]  /*6910*/  LDC R21, c[0x0][0x148] ;  /* 0x00005200ff157b82 */ /* 0x000e620000000800 */
[----:B------:R3:W0:Y:S01]  /*6920*/  F2I.U32.TRUNC.NTZ R14, R6 ;  /* 0x00000006000e7305 */ /* 0x000622000020f000 */
[-CC-:B--2---:R-:W-:Y:S02]  /*6930*/  SHF.R.U64 R13, R10, R8.reuse, R3.reuse ;  /* 0x000000080a0d7219 */ /* 0x184fe40000001203 */
[----:B------:R-:W-:-:S04]  /*6940*/  SHF.R.U32.HI R0, RZ, R8, R3 ;  /* 0x00000008ff007219 */ /* 0x000fc80000011603 */
[----:B-----5:R-:W2:Y:S01]  /*6950*/  LDC R24, c[0x0][0x648] ;  /* 0x00019200ff187b82 */ /* 0x020ea20000000800 */
[-CC-:B----4-:R-:W-:Y:S02]  /*6960*/  SHF.R.U64 R15, R13, R11.reuse, R0.reuse ;  /* 0x0000000b0d0f7219 */ /* 0x190fe40000001200 */
[----:B------:R-:W-:-:S03]  /*6970*/  SHF.R.U32.HI R5, RZ, R11, R0 ;  /* 0x0000000bff057219 */ /* 0x000fc60000011600 */
[----:B------:R-:W-:Y:S02]  /*6980*/  IMAD.MOV.U32 R4, RZ, RZ, R15 ;  /* 0x000000ffff047224 */ /* 0x000fe400078e000f */
[----:B------:R-:W4:Y:S01]  /*6990*/  LDC R28, c[0x0][0x638] ;  /* 0x00018e00ff1c7b82 */ /* 0x000f220000000800 */
[----:B0-----:R-:W-:-:S07]  /*69a0*/  IMAD R25, R9, R7, R12 ;  /* 0x0000000709197224 */ /* 0x001fce00078e020c */
[----:B------:R-:W0:Y:S08]  /*69b0*/  LDC R29, c[0x0][0x610] ;  /* 0x00018400ff1d7b82 */ /* 0x000e300000000800 */
[----:B------:R-:W0:Y:S01]  /*69c0*/  LDC R30, c[0x0][0x600] ;  /* 0x00018000ff1e7b82 */ /* 0x000e220000000800 */
[----:B-123--:R-:W-:Y:S05]  /*69d0*/  @!P0 BRA `(.L_x_161) ;  /* 0x0000000000288947 */ /* 0x00efea0003800000 */
[----:B------:R-:W1:Y:S02]  /*69e0*/  LDC R0, c[0x0][0x64c] ;  /* 0x00019300ff007b82 */ /* 0x000e640000000800 */
[----:B-1----:R-:W-:-:S05]  /*69f0*/  IADD3 R3, P0, R15, R0, RZ ;  /* 0x000000000f037210 */ /* 0x002fca0007f1e0ff */
        /* <DEDUP_REMOVED lines=8> */
.L_x_161:
[----:B------:R-:W-:Y:S01]  /*6a80*/  ISETP.NE.AND P0, PT, R2, 0x1, PT ;  /* 0x000000010200780c */ /* 0x000fe20003f05270 */
[----:B------:R-:W-:Y:S01]  /*6a90*/  IMAD.MOV R14, RZ, RZ, -R14 ;  /* 0x000000ffff0e7224 */ /* 0x000fe200078e0a0e */
[----:B------:R-:W-:Y:S02]  /*6aa0*/  SHF.R.U64 R3, R4, R24, R5 ;  /* 0x0000001804037219 */ /* 0x000fe40000001205 */
[----:B------:R-:W-:Y:S02]  /*6ab0*/  LOP3.LUT R0, R13, R98, RZ, 0xc0, !PT ;  /* 0x000000620d007212 */ /* 0x000fe400078ec0ff */
[----:B------:R-:W-:Y:S01]  /*6ac0*/  LOP3.LUT R10, R10, R97, RZ, 0xc0, !PT ;  /* 0x000000610a0a7212 */ /* 0x000fe200078ec0ff */
[----:B------:R-:W-:Y:S02]  /*6ad0*/  IMAD.MOV R4, RZ, RZ, -R3 ;  /* 0x000000ffff047224 */ /* 0x000fe400078e0a03 */
[----:B------:R-:W-:Y:S02]  /*6ae0*/  IMAD R0, R93, R3, R0 ;  /* 0x000000035d007224 */ /* 0x000fe400078e0200 */
[----:B----4-:R-:W-:-:S02]  /*6af0*/  IMAD R3, R4, R28, R15 ;  /* 0x0000001c04037224 */ /* 0x010fc400078e020f */
[----:B------:R-:W-:Y:S02]  /*6b00*/  @P0 IMAD R25, R21, R14, R20 ;  /* 0x0000000e15190224 */ /* 0x000fe400078e0214 */
[----:B0-----:R-:W-:Y:S02]  /*6b10*/  IMAD R5, R3, R30, R10 ;  /* 0x0000001e03057224 */ /* 0x001fe400078e020a */
[----:B------:R-:W-:Y:S02]  /*6b20*/  IMAD R0, R0, R29, R25 ;  /* 0x0000001d00007224 */ /* 0x000fe400078e0219 */
[----:B------:R-:W-:-:S03]  /*6b30*/  IMAD.MOV.U32 R4, RZ, RZ, 0x1 ;  /* 0x00000001ff047424 */ /* 0x000fc600078e00ff */
[----:B------:R-:W-:Y:S02]  /*6b40*/  SEL R100, R5, R0, !P0 ;  /* 0x0000000005647207 */ /* 0x000fe40004000000 */
[----:B------:R-:W-:Y:S02]  /*6b50*/  PRMT R3, R4, 0x7610, R3 ;  /* 0x0000761004037816 */ /* 0x000fe40000000003 */
[----:B------:R-:W-:-:S07]  /*6b60*/  SEL R0, R0, R5, !P0 ;  /* 0x0000000500007207 */ /* 0x000fce0004000000 */
.L_x_159:
[----:B------:R-:W-:Y:S01]  /*6b70*/  LOP3.LUT P0, RZ, R3, 0xff, RZ, 0xc0, !PT ;  /* 0x000000ff03ff7812 */ /* 0x000fe2000780c0ff */
[----:B------:R-:W-:Y:S01]  /*6b80*/  UIMAD.WIDE.U32 UR4, UR42, -0x55555555, URZ ;  /* 0xaaaaaaab2a0478a5 */ /* 0x000fe2000f8e003f */
[----:B------:R-:W-:-:S03]  /*6b90*/  IMAD.MOV.U32 R103, RZ, RZ, R0 ;  /* 0x000000ffff677224 */ /* 0x000fc600078e0000 */
[----:B------:R-:W-:-:S04]  /*6ba0*/  USHF.R.U32.HI UR4, URZ, 0x1, UR5 ;  /* 0x000000013f047899 */ /* 0x000fc80008011605 */
[----:B------:R-:W-:-:S04]  /*6bb0*/  UIMAD UR42, UR4, -0x3, UR42 ;  /* 0xfffffffd042a78a4 */ /* 0x000fc8000f8e022a */
[----:B------:R-:W-:Y:S08]  /*6bc0*/  @P0 BRA `(.L_x_162) ;  /* 0xffffffa8002c0947 */ /* 0x000ff0000383ffff */
[----:B------:R-:W-:Y:S05]  /*6bd0*/  EXIT ;  /* 0x000000000000794d */ /* 0x000fea0003800000 */
.L_x_7:
        /* <DEDUP_REMOVED lines=26> */
.L_x_164:
[----:B------:R-:W0:Y:S01]  /*6d80*/  LDC.64 R30, c[0x0][0x640] ;  /* 0x00019000ff1e7b82 */ /* 0x000e220000000a00 */
[-CC-:B------:R-:W-:Y:S01]  /*6d90*/  SHF.R.U64 R22, R14, R8.reuse, R15.reuse ;  /* 0x000000080e167219 */ /* 0x180fe2000000120f */
[----:B------:R-:W-:Y:S01]  /*6da0*/  IMAD.MOV.U32 R27, RZ, RZ, 0x1 ;  /* 0x00000001ff1b7424 */ /* 0x000fe200078e00ff */
[----:B------:R-:W-:Y:S02]  /*6db0*/  SHF.R.U32.HI R7, RZ, R8, R15 ;  /* 0x00000008ff077219 */ /* 0x000fe4000001160f */
[----:B------:R-:W-:-:S03]  /*6dc0*/  IADD3 R13, P0, RZ, -R22, RZ ;  /* 0x80000016ff0d7210 */ /* 0x000fc60007f1e0ff */
[----:B------:R-:W1:Y:S02]  /*6dd0*/  LDC R12, c[0x0][0x618] ;  /* 0x00018600ff0c7b82 */ /* 0x000e640000000800 */
[----:B------:R-:W-:Y:S02]  /*6de0*/  IMAD.X R7, RZ, RZ, ~R7, P0 ;  /* 0x000000ffff077224 */ /* 0x000fe400000e0e07 */
[----:B------:R-:W-:-:S04]  /*6df0*/  IMAD.WIDE.U32 R10, R13, R24, R16 ;  /* 0x000000180d0a7225 */ /* 0x000fc800078e0010 */
[----:B------:R-:W2:Y:S01]  /*6e00*/  LDC R14, c[0x0][0x608] ;  /* 0x00018200ff0e7b82 */ /* 0x000ea20000000800 */
[----:B------:R-:W-:-:S04]  /*6e10*/  IMAD R8, R7, R24, RZ ;  /* 0x0000001807087224 */ /* 0x000fc800078e02ff */
[----:B------:R-:W-:-:S03]  /*6e20*/  IMAD R7, R13, R25, R8 ;  /* 0x000000190d077224 */ /* 0x000fc600078e0208 */
[----:B------:R-:W3:Y:S01]  /*6e30*/  LDC R28, c[0x0][0x658] ;  /* 0x00019600ff1c7b82 */ /* 0x000ee20000000800 */
[----:B------:R-:W-:Y:S01]  /*6e40*/  IMAD.IADD R7, R11, 0x1, R7 ;  /* 0x000000010b077824 */ /* 0x000fe200078e0207 */
[----:B0-----:R-:W-:Y:S01]  /*6e50*/  ISETP.NE.U32.AND P0, PT, R30, RZ, PT ;  /* 0x000000ff1e00720c */ /* 0x001fe20003f05070 */
[----:B------:R-:W-:-:S03]  /*6e60*/  IMAD.MOV.U32 R11, RZ, RZ, -0x1 ;  /* 0xffffffffff0b7424 */ /* 0x000fc600078e00ff */
        /* <DEDUP_REMOVED lines=8> */
[-C--:B---3--:R-:W-:Y:S02]  /*6ef0*/  SHF.L.U32 R10, R11, R28.reuse, RZ ;  /* 0x0000001c0b0a7219 */ /* 0x088fe400000006ff */
[--C-:B------:R-:W-:Y:S02]  /*6f00*/  SHF.R.U64 R26, R24, R28, R7.reuse ;  /* 0x0000001c181a7219 */ /* 0x100fe40000001207 */
[----:B------:R-:W-:Y:S02]  /*6f10*/  LOP3.LUT R29, RZ, R10, RZ, 0x33, !PT ;  /* 0x0000000aff1d7212 */ /* 0x000fe400078e33ff */
[----:B------:R-:W-:Y:S01]  /*6f20*/  SHF.R.U32.HI R11, RZ, R28, R7 ;  /* 0x0000001cff0b7219 */ /* 0x000fe20000011607 */
[----:B------:R-:W3:Y:S01]  /*6f30*/  LDC R32, c[0x0][0x610] ;  /* 0x00018400ff207b82 */ /* 0x000ee20000000800 */
[----:B------:R-:W-:Y:S01]  /*6f40*/  IMAD.MOV.U32 R10, RZ, RZ, R26 ;  /* 0x000000ffff0a7224 */ /* 0x000fe200078e001a */
[----:B------:R-:W-:Y:S06]  /*6f50*/  @!P0 BRA `(.L_x_165) ;  /* 0x0000000000288947 */ /* 0x000fec0003800000 */
        /* <DEDUP_REMOVED lines=10> */
.L_x_165:
[----:B------:R-:W-:Y:S02]  /*7000*/  ISETP.NE.AND P0, PT, R2, 0x1, PT ;  /* 0x000000010200780c */ /* 0x000fe40003f05270 */
[----:B-1----:R-:W-:Y:S01]  /*7010*/  SHF.R.U64 R8, R10, R8, R11 ;  /* 0x000000080a087219 */ /* 0x002fe2000000120b */
[----:B0-----:R-:W-:Y:S01]  /*7020*/  VIADD R11, R21, 0xffffffff ;  /* 0xffffffff150b7836 */ /* 0x001fe20000000000 */
[----:B------:R-:W-:Y:S02]  /*7030*/  SHF.L.U32 R27, R27, R28, RZ ;  /* 0x0000001c1b1b7219 */ /* 0x000fe400000006ff */
[----:B------:R-:W-:Y:S01]  /*7040*/  LOP3.LUT R5, R24, R29, RZ, 0xc0, !PT ;  /* 0x0000001d18057212 */ /* 0x000fe200078ec0ff */
[----:B------:R-:W-:-:S04]  /*7050*/  IMAD.MOV R7, RZ, RZ, -R8 ;  /* 0x000000ffff077224 */ /* 0x000fc800078e0a08 */
[----:B------:R-:W-:Y:S02]  /*7060*/  IMAD R5, R27, R8, R5 ;  /* 0x000000081b057224 */ /* 0x000fe400078e0205 */
[----:B------:R-:W-:Y:S01]  /*7070*/  @P0 IMAD R6, R9, R23, R4 ;  /* 0x0000001709060224 */ /* 0x000fe200078e0204 */
[----:B------:R-:W-:Y:S01]  /*7080*/  LOP3.LUT R9, R20, R11, RZ, 0xc0, !PT ;  /* 0x0000000b14097212 */ /* 0x000fe200078ec0ff */
[----:B--2---:R-:W-:Y:S02]  /*7090*/  IMAD R4, R7, R25, R26 ;  /* 0x0000001907047224 */ /* 0x004fe400078e021a */
[----:B---3--:R-:W-:Y:S02]  /*70a0*/  IMAD R6, R5, R32, R6 ;  /* 0x0000002005067224 */ /* 0x008fe400078e0206 */
[----:B------:R-:W-:Y:S02]  /*70b0*/  IMAD R5, R4, R21, R9 ;  /* 0x0000001504057224 */ /* 0x000fe400078e0209 */
[----:B------:R-:W-:-:S02]  /*70c0*/  IMAD.MOV.U32 R8, RZ, RZ, 0x1 ;  /* 0x00000001ff087424 */ /* 0x000fc400078e00ff */
[----:B------:R-:W-:Y:S01]  /*70d0*/  IMAD.MOV.U32 R7, RZ, RZ, R22 ;  /* 0x000000ffff077224 */ /* 0x000fe200078e0016 */
[----:B------:R-:W-:Y:S02]  /*70e0*/  SEL R21, R5, R6, !P0 ;  /* 0x0000000605157207 */ /* 0x000fe40004000000 */
[----:B------:R-:W-:-:S07]  /*70f0*/  SEL R20, R6, R5, !P0 ;  /* 0x0000000506147207 */ /* 0x000fce0004000000 */
.L_x_163:
[----:B------:R-:W-:-:S08]  /*7100*/  NOP ;  /* 0x0000000000007918 */ /* 0x000fd00000000000 */
[----:B------:R-:W0:-:S00]  /*7110*/  USETMAXREG.DEALLOC.CTAPOOL 0x28 ;  /* 0x00000028000079c8 */ /* 0x000e0000080e0500 */
[----:B0-----:R-:W-:-:S13]  /*7120*/  ISETP.NE.AND P0, PT, R3, RZ, PT ;  /* 0x000000ff0300720c */ /* 0x001fda0003f05270 */
[----:B------:R-:W-:Y:S05]  /*7130*/  @P0 EXIT ;  /* 0x000000000000094d */ /* 0x000fea0003800000 */
[----:B------:R-:W-:Y:S01]  /*7140*/  LOP3.LUT P0, RZ, R8, 0xff, RZ, 0xc0, !PT ;  /* 0x000000ff08ff7812 */ /* 0x000fe2000780c0ff */
[----:B------:R-:W-:Y:S02]  /*7150*/  IMAD.MOV.U32 R3, RZ, RZ, 0x1 ;  /* 0x00000001ff037424 */ /* 0x000fe400078e00ff */
[----:B------:R-:W-:-:S10]  /*7160*/  IMAD.MOV.U32 R8, RZ, RZ, RZ ;  /* 0x000000ffff087224 */ /* 0x000fd400078e00ff */
[----:B------:R-:W-:Y:S05]  /*7170*/  @!P0 BRA `(.L_x_166) ;  /* 0x0000000c00588947 */ /* 0x000fea0003800000 */
[----:B------:R-:W0:Y:S01]  /*7180*/  LDC R3, c[0x0][0x28c] ;  /* 0x0000a300ff037b82 */ /* 0x000e220000000800 */
[----:B------:R-:W1:Y:S01]  /*7190*/  S2R R13, SR_CgaCtaId ;  /* 0x00000000000d7919 */ /* 0x000e620000008800 */
[----:B------:R-:W-:Y:S01]  /*71a0*/  ULDC UR5, c[0x0][0x658] ;  /* 0x0001960000057ab9 */ /* 0x000fe20000000800 */
[----:B------:R-:W-:Y:S01]  /*71b0*/  UMOV UR6, 0xffffffff ;  /* 0xffffffff00067882 */ /* 0x000fe20000000000 */
[----:B------:R-:W-:Y:S01]  /*71c0*/  BSSY B0, `(.L_x_166) ;  /* 0x00000d1000007945 */ /* 0x000fe20003800000 */
[----:B------:R-:W-:Y:S01]  /*71d0*/  USHF.L.U32 UR6, UR6, UR5, URZ ;  /* 0x0000000506067299 */ /* 0x000fe2000800063f */
[----:B------:R-:W-:Y:S01]  /*71e0*/  IMAD.MOV.U32 R10, RZ, RZ, 0x1 ;  /* 0x00000001ff0a7424 */ /* 0x000fe200078e00ff */
[----:B------:R-:W-:Y:S01]  /*71f0*/  LOP3.LUT R9, R18, 0x2, RZ, 0xfc, !PT ;  /* 0x0000000212097812 */ /* 0x000fe200078efcff */
[----:B------:R-:W-:Y:S01]  /*7200*/  IMAD.MOV.U32 R8, RZ, RZ, RZ ;  /* 0x000000ffff087224 */ /* 0x000fe200078e00ff */
[----:B------:R-:W-:Y:S01]  /*7210*/  ULDC UR4, c[0x0][0x600] ;  /* 0x0001800000047ab9 */ /* 0x000fe20000000800 */
[----:B------:R-:W-:Y:S01]  /*7220*/  UMOV UR7, 0x1 ;  /* 0x0000000100077882 */ /* 0x000fe20000000000 */
[----:B------:R-:W-:-:S02]  /*7230*/  UIADD3 UR4, UR4, -0x1, URZ ;  /* 0xffffffff04047890 */ /* 0x000fc4000fffe03f */
[----:B------:R-:W-:Y:S02]  /*7240*/  USHF.L.U32 UR5, UR7, UR5, URZ ;  /* 0x0000000507057299 */ /* 0x000fe4000800063f */
[----:B------:R-:W-:Y:S01]  /*7250*/  ULOP3.LUT UR6, URZ, UR6, URZ, 0x33, !UPT ;  /* 0x000000063f067292 */ /* 0x000fe2000f8e333f */
[----:B------:R-:W-:Y:S01]  /*7260*/  ULDC.64 UR30, c[0x0][0x198] ;  /* 0x00006600001e7ab9 */ /* 0x000fe20000000a00 */
[----:B0-----:R-:W-:-:S05]  /*7270*/  VIADD R3, R3, 0x7f ;  /* 0x0000007f03037836 */ /* 0x001fca0000000000 */
[----:B------:R-:W-:-:S04]  /*7280*/  SHF.R.S32.HI R4, RZ, 0x1f, R3 ;  /* 0x0000001fff047819 */ /* 0x000fc80000011403 */
[----:B------:R-:W-:Y:S01]  /*7290*/  LEA.HI R4, R4, R3, RZ, 0x7 ;  /* 0x0000000304047211 */ /* 0x000fe200078f38ff */
[C---:B-1----:R-:W-:Y:S02]  /*72a0*/  IMAD.SHL.U32 R12, R13.reuse, 0x20, RZ ;  /* 0x000000200d0c7824 */ /* 0x042fe400078e00ff */
[----:B------:R-:W-:Y:S01]  /*72b0*/  IMAD.SHL.U32 R13, R13, 0x800, RZ ;  /* 0x000008000d0d7824 */ /* 0x000fe200078e00ff */
[----:B------:R-:W-:Y:S01]  /*72c0*/  SHF.R.S32.HI R11, RZ, 0x7, R4 ;  /* 0x00000007ff0b7819 */ /* 0x000fe20000011404 */
[----:B------:R-:W-:Y:S01]  /*72d0*/  IMAD.MOV.U32 R3, RZ, RZ, 0x1 ;  /* 0x00000001ff037424 */ /* 0x000fe200078e00ff */
[----:B------:R-:W-:Y:S02]  /*72e0*/  LOP3.LUT R12, R12, 0x60, RZ, 0xc0, !PT ;  /* 0x000000600c0c7812 */ /* 0x000fe400078ec0ff */
[----:B------:R-:W-:Y:S01]  /*72f0*/  LOP3.LUT R13, R13, 0x1800, RZ, 0xc0, !PT ;  /* 0x000018000d0d7812 */ /* 0x000fe200078ec0ff */
[----:B------:R-:W-:-:S07]  /*7300*/  VIADD R19, R11, 0x1 ;  /* 0x000000010b137836 */ /* 0x000fce0000000000 */
.L_x_177:
[----:B------:R-:W-:-:S03]  /*7310*/  UMOV UR7, 0xffffffff ;  /* 0xffffffff00077882 */ /* 0x000fc60000000000 */
[----:B------:R-:W-:Y:S05]  /*7320*/  BRA.DIV UR7, `(.L_x_167) ;  /* 0x0000000e07b07947 */ /* 0x000fea000b800000 */
[----:B------:R-:W-:-:S13]  /*7330*/  ELECT P6, URZ, PT ;  /* 0x00000000003f782f */ /* 0x000fda00038c0000 */
.L_x_187:
[----:B------:R-:W0:Y:S01]  /*7340*/  LDC R4, c[0x0][0x28c] ;  /* 0x0000a300ff047b82 */ /* 0x000e220000000800 */
[----:B------:R-:W-:Y:S01]  /*7350*/  BSSY B1, `(.L_x_168) ;  /* 0x0000044000017945 */ /* 0x000fe20003800000 */
[----:B0-----:R-:W-:-:S13]  /*7360*/  ISETP.LT.OR P6, PT, R4, 0x1, !P6 ;  /* 0x000000010400780c */ /* 0x001fda00077c1670 */
[----:B------:R-:W-:Y:S05]  /*7370*/  @P6 BRA `(.L_x_169) ;  /* 0x0000000400046947 */ /* 0x000fea0003800000 */
[----:B------:R-:W-:Y:S02]  /*7380*/  IMAD R21, R21, 0x80, R12 ;  /* 0x0000008015157824 */ /* 0x000fe400078e020c */
[----:B------:R-:W-:Y:S02]  /*7390*/  IMAD.SHL.U32 R20, R20, 0x80, RZ ;  /* 0x0000008014147824 */ /* 0x000fe400078e00ff */
[----:B------:R-:W-:Y:S02]  /*73a0*/  IMAD.MOV.U32 R22, RZ, RZ, RZ ;  /* 0x000000ffff167224 */ /* 0x000fe400078e00ff */
[----:B------:R-:W-:Y:S02]  /*73b0*/  IMAD.MOV.U32 R4, RZ, RZ, R19 ;  /* 0x000000ffff047224 */ /* 0x000fe400078e0013 */
[----:B------:R-:W-:Y:S02]  /*73c0*/  IMAD.MOV.U32 R5, RZ, RZ, R3 ;  /* 0x000000ffff057224 */ /* 0x000fe400078e0003 */
[----:B------:R-:W-:-:S07]  /*73d0*/  IMAD.MOV.U32 R6, RZ, RZ, R8 ;  /* 0x000000ffff067224 */ /* 0x000fce00078e0008 */
.L_x_172:
[----:B------:R-:W0:Y:S01]  /*73e0*/  S2R R15, SR_CgaCtaId ;  /* 0x00000000000f7919 */ /* 0x000e220000008800 */
[----:B------:R-:W-:Y:S02]  /*73f0*/  MOV R14, 0x400 ;  /* 0x00000400000e7802 */ /* 0x000fe40000000f00 */
[----:B------:R-:W-:Y:S02]  /*7400*/  ISETP.NE.AND P1, PT, R0, RZ, PT ;  /* 0x000000ff0000720c */ /* 0x000fe40003f25270 */
[----:B0-----:R-:W-:Y:S02]  /*7410*/  LEA R25, R15, R14, 0x18 ;  /* 0x0000000e0f197211 */ /* 0x001fe400078ec0ff */
[----:B------:R-:W-:-:S09]  /*7420*/  SHF.L.U32 R14, R5, 0x1f, RZ ;  /* 0x0000001f050e7819 */ /* 0x000fd200000006ff */
[----:B------:R-:W0:Y:S01]  /*7430*/  @!P1 LDC R15, c[0x0][0x500] ;  /* 0x00014000ff0f9b82 */ /* 0x000e220000000800 */
[----:B------:R-:W-:-:S04]  /*7440*/  IMAD R23, R6, 0x8, R25 ;  /* 0x0000000806177824 */ /* 0x000fc800078e0219 */
[----:B------:R-:W1:Y:S02]  /*7450*/  SYNCS.PHASECHK.TRANS64.TRYWAIT P0, [R23+URZ+0x18], R14 ;  /* 0x0000180e170075a7 */ /* 0x000e64000800017f */
[----:B-1----:R-:W-:Y:S05]  /*7460*/  @!P0 BRA `(.L_x_170) ;  /* 0x0000000c00808947 */ /* 0x002fea0003800000 */
.L_x_188:
[----:B-1----:R-:W-:Y:S01]  /*7470*/  PRMT R14, R9, 0x9910, RZ ;  /* 0x00009910090e7816 */ /* 0x002fe200000000ff */
[----:B0-----:R0:W-:Y:S03]  /*7480*/  @!P1 SYNCS.ARRIVE.TRANS64 RZ, [R23+URZ], R15 ;  /* 0x0000000f17ff99a7 */ /* 0x0011e6000800003f */
[----:B------:R-:W-:-:S13]  /*7490*/  ISETP.NE.AND P0, PT, R14, 0x2, PT ;  /* 0x000000020e00780c */ /* 0x000fda0003f05270 */
[----:B0-----:R-:W-:Y:S05]  /*74a0*/  @P0 BRA `(.L_x_171) ;  /* 0x0000000000040947 */ /* 0x001fea0003800000 */
[----:B------:R-:W-:Y:S01]  /*74b0*/  BPT.TRAP 0x1 ;  /* 0x000000040000795c */ /* 0x000fe20000300000 */
.L_x_171:
[----:B------:R-:W-:Y:S01]  /*74c0*/  IMAD R14, R6, 0x8000, R25 ;  /* 0x00008000060e7824 */ /* 0x000fe200078e0219 */
[----:B------:R-:W-:Y:S01]  /*74d0*/  R2UR UR34, R22 ;  /* 0x00000000162272ca */ /* 0x000fe200000e0000 */
[----:B------:R-:W-:Y:S01]  /*74e0*/  VIADD R4, R4, 0xffffffff ;  /* 0xffffffff04047836 */ /* 0x000fe20000000000 */
[----:B------:R-:W-:Y:S01]  /*74f0*/  R2UR UR33, R23 ;  /* 0x00000000172172ca */ /* 0x000fe200000e0000 */
[----:B------:R-:W-:Y:S01]  /*7500*/  UIADD3 UR14, UP0, UR30, 0xf0, URZ ;  /* 0x000000f01e0e7890 */ /* 0x000fe2000ff1e03f */
[----:B------:R-:W-:Y:S01]  /*7510*/  R2UR UR24, R14 ;  /* 0x000000000e1872ca */ /* 0x000fe200000e0000 */
[----:B------:R-:W-:Y:S01]  /*7520*/  IMAD R14, R6, 0x4000, R13 ;  /* 0x00004000060e7824 */ /* 0x000fe200078e020d */
[----:B------:R-:W-:Y:S01]  /*7530*/  R2UR UR36, R7 ;  /* 0x00000000072472ca */ /* 0x000fe200000e0000 */
[----:B------:R-:W-:Y:S01]  /*7540*/  UIADD3 UR42, UP1, UR30, 0x1f0, URZ ;  /* 0x000001f01e2a7890 */ /* 0x000fe2000ff3e03f */
[----:B------:R-:W-:Y:S01]  /*7550*/  R2UR UR35, R20 ;  /* 0x00000000142372ca */ /* 0x000fe200000e0000 */
[----:B------:R-:W-:Y:S01]  /*7560*/  IMAD R14, R14, 0x2, R25 ;  /* 0x000000020e0e7824 */ /* 0x000fe200078e0219 */
[----:B------:R-:W-:Y:S01]  /*7570*/  R2UR UR19, R21 ;  /* 0x00000000151372ca */ /* 0x000fe200000e0000 */
[----:B------:R-:W-:Y:S01]  /*7580*/  UIADD3.X UR15, URZ, UR31, URZ, UP0, !UPT ;  /* 0x0000001f3f0f7290 */ /* 0x000fe200087fe43f */
[----:B------:R-:W-:Y:S01]  /*7590*/  ISETP.GT.AND P1, PT, R4, 0x1, PT ;  /* 0x000000010400780c */ /* 0x000fe20003f24270 */
[----:B------:R-:W-:Y:S01]  /*75a0*/  UIADD3 UR26, UR34, 0x40, URZ ;  /* 0x00000040221a7890 */ /* 0x000fe2000fffe03f */
[----:B------:R-:W-:Y:S01]  /*75b0*/  R2UR UR8, R14 ;  /* 0x000000000e0872ca */ /* 0x000fe200000e0000 */
[----:B------:R-:W-:Y:S01]  /*75c0*/  UIADD3.X UR43, URZ, UR31, URZ, UP1, !UPT ;  /* 0x0000001f3f2b7290 */ /* 0x000fe20008ffe43f */
[----:B------:R-:W-:Y:S01]  /*75d0*/  VIADD R6, R6, 0x1 ;  /* 0x0000000106067836 */ /* 0x000fe20000000000 */
[----:B------:R-:W-:Y:S01]  /*75e0*/  UIADD3 UR32, UR24, 0x100, URZ ;  /* 0x0000010018207890 */ /* 0x000fe2000fffe03f */
[----:B------:R-:W-:Y:S01]  /*75f0*/  VIADD R22, R22, 0x80 ;  /* 0x0000008016167836 */ /* 0x000fe20000000000 */
[----:B------:R-:W-:Y:S01]  /*7600*/  UIADD3 UR24, UR24, 0x4100, URZ ;  /* 0x0000410018187890 */ /* 0x000fe2000fffe03f */
[----:B------:R-:W-:Y:S01]  /*7610*/  UMOV UR22, 0x0 ;  /* 0x0000000000167882 */ /* 0x000fe20000000000 */
[----:B------:R-:W-:Y:S01]  /*7620*/  UMOV UR23, 0x10000000 ;  /* 0x1000000000177882 */ /* 0x000fe20000000000 */
[----:B------:R-:W-:Y:S01]  /*7630*/  ISETP.NE.AND P0, PT, R6, 0x3, PT ;  /* 0x000000030600780c */ /* 0x000fe20003f05270 */
[----:B------:R-:W-:Y:S01]  /*7640*/  UMOV UR25, UR33 ;  /* 0x0000002100197c82 */ /* 0x000fe20008000000 */
[----:B------:R-:W-:Y:S01]  /*7650*/  UMOV UR28, UR36 ;  /* 0x00000024001c7c82 */ /* 0x000fe20008000000 */
[----:B------:R-:W-:-:S02]  /*7660*/  UMOV UR27, UR35 ;  /* 0x00000023001b7c82 */ /* 0x000fc40008000000 */
[----:B------:R-:W-:Y:S01]  /*7670*/  UIADD3 UR16, UR8, 0x18100, URZ ;  /* 0x0001810008107890 */ /* 0x000fe2000fffe03f */
[----:B------:R0:W-:Y:S01]  /*7680*/  UTMALDG.3D [UR32], [UR14], desc[UR22] ;  /* 0x000016200e0075b4 */ /* 0x0001e20008011000 */
[----:B------:R-:W-:Y:S01]  /*7690*/  UIADD3 UR8, UR8, 0x1c100, URZ ;  /* 0x0001c10008087890 */ /* 0x000fe2000fffe03f */
[----:B------:R-:W-:Y:S01]  /*76a0*/  SEL R14, RZ, 0x1, P0 ;  /* 0x00000001ff0e7807 */ /* 0x000fe20000000000 */
[----:B------:R-:W-:Y:S01]  /*76b0*/  UMOV UR7, 0xf0000 ;  /* 0x000f000000077882 */ /* 0x000fe20000000000 */
[----:B------:R-:W-:Y:S01]  /*76c0*/  UMOV UR17, UR33 ;  /* 0x0000002100117c82 */ /* 0x000fe20008000000 */
[----:B------:R-:W-:Y:S01]  /*76d0*/  UMOV UR18, UR34 ;  /* 0x0000002200127c82 */ /* 0x000fe20008000000 */
[----:B------:R-:W-:Y:S01]  /*76e0*/  UMOV UR20, UR36 ;  /* 0x0000002400147c82 */ /* 0x000fe20008000000 */
[----:B------:R-:W-:Y:S01]  /*76f0*/  UMOV UR9, UR33 ;  /* 0x0000002100097c82 */ /* 0x000fe20008000000 */
[----:B------:R-:W-:Y:S01]  /*7700*/  UMOV UR11, UR19 ;  /* 0x00000013000b7c82 */ /* 0x000fe20008000000 */
[----:B------:R-:W-:Y:S01]  /*7710*/  UMOV UR12, UR36 ;  /* 0x00000024000c7c82 */ /* 0x000fe20008000000 */
[----:B------:R0:W-:Y:S01]  /*7720*/  UTMALDG.3D [UR24], [UR14], desc[UR22] ;  /* 0x000016180e0075b4 */ /* 0x0001e20008011000 */
[----:B------:R-:W-:Y:S01]  /*7730*/  UMOV UR10, UR26 ;  /* 0x0000001a000a7c82 */ /* 0x000fe20008000000 */
[----:B------:R-:W-:-:S02]  /*7740*/  LOP3.LUT R5, R5, R14, RZ, 0x3c, !PT ;  /* 0x0000000e05057212 */ /* 0x000fc400078e3cff */
[----:B------:R-:W-:Y:S01]  /*7750*/  SEL R6, R6, RZ, P0 ;  /* 0x000000ff06067207 */ /* 0x000fe20000000000 */
[----:B------:R0:W-:Y:S01]  /*7760*/  UTMALDG.3D.MULTICAST [UR16], [UR42], UR7, desc[UR22] ;  /* 0x000016102a0073b4 */ /* 0x0001e20008011807 */
[----:B------:R0:W-:Y:S02]  /*7770*/  UTMALDG.3D.MULTICAST [UR8], [UR42], UR7, desc[UR22] ;  /* 0x000016082a0073b4 */ /* 0x0001e40008011807 */
[----:B0-----:R-:W-:Y:S05]  /*7780*/  @P1 BRA `(.L_x_172) ;  /* 0xfffffffc00141947 */ /* 0x001fea000383ffff */
.L_x_169:
[----:B------:R-:W-:Y:S05]  /*7790*/  BSYNC B1 ;  /* 0x0000000000017941 */ /* 0x000fea0003800000 */
.L_x_168:
[----:B------:R-:W-:Y:S01]  /*77a0*/  LOP3.LUT P1, RZ, R10, 0xff, RZ, 0xc0, !PT ;  /* 0x000000ff0aff7812 */ /* 0x000fe2000782c0ff */
[C---:B------:R-:W-:Y:S01]  /*77b0*/  IMAD.IADD R7, R11.reuse, 0x1, R8 ;  /* 0x000000010b077824 */ /* 0x040fe200078e0208 */
[----:B------:R-:W-:Y:S01]  /*77c0*/  ULDC.64 UR8, c[0x0][0x650] ;  /* 0x0001940000087ab9 */ /* 0x000fe20000000a00 */
[----:B------:R-:W-:Y:S01]  /*77d0*/  ISETP.GE.U32.AND P2, PT, R11, 0x3, PT ;  /* 0x000000030b00780c */ /* 0x000fe20003f46070 */
[----:B------:R-:W-:Y:S01]  /*77e0*/  BSSY B1, `(.L_x_173) ;  /* 0x000006c000017945 */ /* 0x000fe20003800000 */
[----:B------:R-:W-:Y:S01]  /*77f0*/  IMAD.MOV.U32 R20, RZ, RZ, -0x1 ;  /* 0xffffffffff147424 */ /* 0x000fe200078e00ff */
[----:B------:R-:W-:Y:S01]  /*7800*/  ISETP.GT.U32.AND P0, PT, R7, 0x2, PT ;  /* 0x000000020700780c */ /* 0x000fe20003f04070 */
[----:B------:R-:W-:Y:S01]  /*7810*/  IMAD.MOV.U32 R21, RZ, RZ, -0x1 ;  /* 0xffffffffff157424 */ /* 0x000fe200078e00ff */
[----:B------:R-:W-:Y:S02]  /*7820*/  PRMT R10, RZ, 0x7610, R10 ;  /* 0x00007610ff0a7816 */ /* 0x000fe4000000000a */
[----:B------:R-:W-:-:S03]  /*7830*/  ISETP.LT.U32.AND P0, PT, R11, 0x3, P0 ;  /* 0x000000030b00780c */ /* 0x000fc60000701070 */
[----:B------:R-:W0:Y:S01]  /*7840*/  @P1 S2R R5, SR_CgaCtaId ;  /* 0x0000000000051919 */ /* 0x000e220000008800 */
[----:B------:R-:W-:-:S04]  /*7850*/  @P1 MOV R4, 0x400 ;  /* 0x0000040000041802 */ /* 0x000fc80000000f00 */
[----:B0-----:R-:W-:Y:S01]  /*7860*/  @P1 LEA R6, R5, R4, 0x18 ;  /* 0x0000000405061211 */ /* 0x001fe200078ec0ff */
[----:B------:R-:W-:Y:S01]  /*7870*/  IMAD.WIDE.U32 R4, R7, -0x55555555, RZ ;  /* 0xaaaaaaab07047825 */ /* 0x000fe200078e00ff */
[----:B------:R-:W-:Y:S02]  /*7880*/  SEL R4, RZ, 0x1, !P0 ;  /* 0x00000001ff047807 */ /* 0x000fe40004000000 */
[----:B------:R0:W-:Y:S01]  /*7890*/  @P1 SYNCS.ARRIVE.TRANS64.A1T0 RZ, [R6+URZ+0x48], RZ ;  /* 0x000048ff06ff19a7 */ /* 0x0001e2000810003f */
[----:B------:R-:W-:Y:S02]  /*78a0*/  IADD3 R16, P1, R16, UR38, RZ ;  /* 0x0000002610107c10 */ /* 0x000fe4000ff3e0ff */
[----:B------:R-:W-:Y:S02]  /*78b0*/  LOP3.LUT R3, R3, R4, RZ, 0x3c, !PT ;  /* 0x0000000403037212 */ /* 0x000fe400078e3cff */
[----:B------:R-:W-:Y:S02]  /*78c0*/  IADD3.X R17, R17, UR41, RZ, P1, !PT ;  /* 0x0000002911117c10 */ /* 0x000fe40008ffe4ff */
[----:B------:R-:W-:-:S02]  /*78d0*/  ISETP.GE.U32.AND P0, PT, R16, UR8, PT ;  /* 0x0000000810007c0c */ /* 0x000fc4000bf06070 */
[----:B0-----:R-:W-:Y:S02]  /*78e0*/  SHF.R.U32.HI R6, RZ, 0x1, R5 ;  /* 0x00000001ff067819 */ /* 0x001fe40000011605 */
[----:B------:R-:W-:Y:S02]  /*78f0*/  ISETP.GE.U32.AND.EX P0, PT, R17, UR9, PT, P0 ;  /* 0x0000000911007c0c */ /* 0x000fe4000bf06100 */
[----:B------:R-:W-:Y:S01]  /*7900*/  @P2 LOP3.LUT R3, R3, 0x1, R6, 0x78, !PT ;  /* 0x0000000103032812 */ /* 0x000fe200078e7806 */
[----:B------:R-:W-:Y:S01]  /*7910*/  IMAD R8, R6, -0x3, R7 ;  /* 0xfffffffd06087824 */ /* 0x000fe200078e0207 */
[----:B------:R-:W-:Y:S01]  /*7920*/  PRMT R4, RZ, 0x7610, R4 ;  /* 0x00007610ff047816 */ /* 0x000fe20000000004 */
[----:B------:R-:W-:-:S08]  /*7930*/  IMAD.MOV.U32 R7, RZ, RZ, -0x1 ;  /* 0xffffffffff077424 */ /* 0x000fd000078e00ff */
[----:B------:R-:W-:Y:S05]  /*7940*/  @P0 BRA `(.L_x_174) ;  /* 0x0000000400540947 */ /* 0x000fea0003800000 */
[----:B------:R-:W0:Y:S01]  /*7950*/  S2R R15, SR_CTAID.X ;  /* 0x00000000000f7919 */ /* 0x000e220000002500 */
[----:B------:R-:W-:Y:S01]  /*7960*/  ULDC.64 UR8, c[0x0][0x628] ;  /* 0x00018a0000087ab9 */ /* 0x000fe20000000a00 */
[----:B------:R-:W-:Y:S01]  /*7970*/  ULDC UR10, c[0x0][0x630] ;  /* 0x00018c00000a7ab9 */ /* 0x000fe20000000800 */
[----:B------:R-:W-:Y:S01]  /*7980*/  ISETP.NE.U32.AND P0, PT, RZ, UR8, PT ;  /* 0x00000008ff007c0c */ /* 0x000fe2000bf05070 */
[----:B------:R-:W1:Y:S01]  /*7990*/  S2R R20, SR_CTAID.Y ;  /* 0x0000000000147919 */ /* 0x000e620000002600 */
[----:B------:R-:W-:Y:S01]  /*79a0*/  ULDC UR11, c[0x0][0x150] ;  /* 0x00005400000b7ab9 */ /* 0x000fe20000000800 */
[----:B------:R-:W-:Y:S01]  /*79b0*/  IMAD.MOV.U32 R4, RZ, RZ, R16 ;  /* 0x000000ffff047224 */ /* 0x000fe200078e0010 */
[----:B------:R-:W-:Y:S01]  /*79c0*/  ISETP.NE.AND.EX P0, PT, RZ, UR9, PT, P0 ;  /* 0x00000009ff007c0c */ /* 0x000fe2000bf05300 */
[----:B------:R-:W-:Y:S01]  /*79d0*/  IMAD.MOV.U32 R5, RZ, RZ, R17 ;  /* 0x000000ffff057224 */ /* 0x000fe200078e0011 */
[----:B0-----:R-:W-:-:S11]  /*79e0*/  I2FP.F32.U32 R22, R15 ;  /* 0x0000000f00167245 */ /* 0x001fd60000201000 */
[----:B------:R-:W-:Y:S05]  /*79f0*/  @!P0 BRA `(.L_x_175) ;  /* 0x0000000000288947 */ /* 0x000fea0003800000 */
[----:B------:R-:W-:Y:S02]  /*7a00*/  ULDC UR7, c[0x0][0x634] ;  /* 0x00018d0000077ab9 */ /* 0x000fe40000000800 */
[----:B------:R-:W-:-:S05]  /*7a10*/  IADD3 R5, P0, R16, UR7, RZ ;  /* 0x0000000710057c10 */ /* 0x000fca000ff1e0ff */
[----:B------:R-:W-:-:S04]  /*7a20*/  IMAD.X R21, RZ, RZ, R17, P0 ;  /* 0x000000ffff157224 */ /* 0x000fc800000e0611 */
[----:B------:R-:W-:-:S04]  /*7a30*/  IMAD.WIDE.U32 R6, R21, UR8, RZ ;  /* 0x0000000815067c25 */ /* 0x000fc8000f8e00ff */
[----:B------:R-:W-:-:S04]  /*7a40*/  IMAD.WIDE.U32 R6, P0, R5, UR9, R6 ;  /* 0x0000000905067c25 */ /* 0x000fc8000f800006 */
[----:B------:R-:W-:-:S04]  /*7a50*/  IMAD.WIDE.U32 R4, R5, UR8, RZ ;  /* 0x0000000805047c25 */ /* 0x000fc8000f8e00ff */
[----:B------:R-:W-:Y:S01]  /*7a60*/  IMAD.MOV.U32 R4, RZ, RZ, R7 ;  /* 0x000000ffff047224 */ /* 0x000fe200078e0007 */
[----:B------:R-:W-:Y:S01]  /*7a70*/  IADD3 RZ, P1, R5, R6, RZ ;  /* 0x0000000605ff7210 */ /* 0x000fe20007f3e0ff */
[----:B------:R-:W-:-:S04]  /*7a80*/  IMAD.X R5, RZ, RZ, RZ, P0 ;  /* 0x000000ffff057224 */ /* 0x000fc800000e06ff */
[----:B------:R-:W-:-:S08]  /*7a90*/  IMAD.WIDE.U32.X R4, R21, UR9, R4, P1 ;  /* 0x0000000915047c25 */ /* 0x000fd000088e0404 */
.L_x_175:
[--C-:B------:R-:W-:Y:S01]  /*7aa0*/  SHF.R.U64 R14, R4, UR10, R5.reuse ;  /* 0x0000000a040e7c19 */ /* 0x100fe20008001205 */
[----:B------:R-:W-:Y:S01]  /*7ab0*/  FMUL R22, R22, UR11 ;  /* 0x0000000b16167c20 */ /* 0x000fe20008400000 */
[----:B------:R-:W-:Y:S01]  /*7ac0*/  SHF.R.U32.HI R4, RZ, UR10, R5 ;  /* 0x0000000aff047c19 */ /* 0x000fe20008011605 */
[----:B------:R-:W0:Y:S01]  /*7ad0*/  LDC R6, c[0x0][0x144] ;  /* 0x00005100ff067b82 */ /* 0x000e220000000800 */
[----:B------:R-:W-:Y:S01]  /*7ae0*/  IADD3 R5, P0, RZ, -R14, RZ ;  /* 0x8000000eff057210 */ /* 0x000fe20007f1e0ff */
[----:B------:R-:W-:Y:S01]  /*7af0*/  ULDC UR7, c[0x0][0x154] ;  /* 0x0000550000077ab9 */ /* 0x000fe20000000800 */
[----:B-1----:R-:W-:Y:S01]  /*7b00*/  I2FP.F32.U32 R7, R20 ;  /* 0x0000001400077245 */ /* 0x002fe20000201000 */
[----:B------:R-:W1:Y:S01]  /*7b10*/  F2I.U32.TRUNC.NTZ R22, R22 ;  /* 0x0000001600167305 */ /* 0x000e62000020f000 */
[----:B------:R-:W-:Y:S01]  /*7b20*/  ULDC.64 UR8, c[0x0][0x620] ;  /* 0x0001880000087ab9 */ /* 0x000fe20000000a00 */
[----:B------:R-:W-:Y:S01]  /*7b30*/  IMAD.X R4, RZ, RZ, ~R4, P0 ;  /* 0x000000ffff047224 */ /* 0x000fe200000e0e04 */
[----:B------:R-:W-:Y:S01]  /*7b40*/  ISETP.NE.AND P2, PT, R2, 0x1, PT ;  /* 0x000000010200780c */ /* 0x000fe20003f45270 */
[----:B------:R-:W-:Y:S01]  /*7b50*/  FMUL R23, R7, UR7 ;  /* 0x0000000707177c20 */ /* 0x000fe20008400000 */
[----:B------:R-:W2:Y:S01]  /*7b60*/  LDC R25, c[0x0][0x148] ;  /* 0x00005200ff197b82 */ /* 0x000ea20000000800 */
[----:B------:R-:W-:Y:S01]  /*7b70*/  IMAD R4, R4, UR8, RZ ;  /* 0x0000000804047c24 */ /* 0x000fe2000f8e02ff */
[----:B------:R-:W-:-:S03]  /*7b80*/  ULDC UR7, c[0x0][0x618] ;  /* 0x0001860000077ab9 */ /* 0x000fc60000000800 */
[----:B------:R-:W3:Y:S01]  /*7b90*/  F2I.U32.TRUNC.NTZ R23, R23 ;  /* 0x0000001700177305 */ /* 0x000ee2000020f000 */
[C---:B------:R-:W-:Y:S02]  /*7ba0*/  IMAD R7, R5.reuse, UR9, R4 ;  /* 0x0000000905077c24 */ /* 0x040fe4000f8e0204 */
[----:B------:R-:W-:Y:S01]  /*7bb0*/  IMAD.WIDE.U32 R4, R5, UR8, R16 ;  /* 0x0000000805047c25 */ /* 0x000fe2000f8e0010 */
[----:B------:R-:W-:Y:S02]  /*7bc0*/  ULDC.64 UR8, c[0x0][0x640] ;  /* 0x0001900000087ab9 */ /* 0x000fe40000000a00 */
[----:B------:R-:W-:Y:S01]  /*7bd0*/  ISETP.NE.U32.AND P0, PT, RZ, UR8, PT ;  /* 0x00000008ff007c0c */ /* 0x000fe2000bf05070 */
[----:B------:R-:W-:Y:S02]  /*7be0*/  IMAD.IADD R5, R5, 0x1, R7 ;  /* 0x0000000105057824 */ /* 0x000fe400078e0207 */
[----:B-1----:R-:W-:Y:S01]  /*7bf0*/  IMAD.MOV R22, RZ, RZ, -R22 ;  /* 0x000000ffff167224 */ /* 0x002fe200078e0a16 */
[----:B------:R-:W-:-:S02]  /*7c00*/  ISETP.NE.AND.EX P0, PT, RZ, UR9, PT, P0 ;  /* 0x00000009ff007c0c */ /* 0x000fc4000bf05300 */
[----:B------:R-:W-:Y:S01]  /*7c10*/  SHF.R.U64 R21, R4, UR7, R5 ;  /* 0x0000000704157c19 */ /* 0x000fe20008001205 */
[----:B0-----:R-:W-:Y:S01]  /*7c20*/  IMAD R15, R6, R22, R15 ;  /* 0x00000016060f7224 */ /* 0x001fe200078e020f */
[----:B------:R-:W-:Y:S01]  /*7c30*/  SHF.R.U32.HI R4, RZ, UR7, R5 ;  /* 0x00000007ff047c19 */ /* 0x000fe20008011605 */
[----:B------:R-:W-:Y:S01]  /*7c40*/  ULDC UR7, c[0x0][0x608] ;  /* 0x0001820000077ab9 */ /* 0x000fe20000000800 */
[----:B---3--:R-:W-:Y:S02]  /*7c50*/  IMAD.MOV R6, RZ, RZ, -R23 ;  /* 0x000000ffff067224 */ /* 0x008fe400078e0a17 */
[--C-:B------:R-:W-:Y:S02]  /*7c60*/  SHF.R.U64 R22, R21, UR7, R4.reuse ;  /* 0x0000000715167c19 */ /* 0x100fe40008001204 */
[----:B------:R-:W-:Y:S01]  /*7c70*/  SHF.R.U32.HI R5, RZ, UR7, R4 ;  /* 0x00000007ff057c19 */ /* 0x000fe20008011604 */
[----:B------:R-:W-:Y:S01]  /*7c80*/  ULDC UR7, c[0x0][0x658] ;  /* 0x0001960000077ab9 */ /* 0x000fe20000000800 */
[----:B--2---:R-:W-:-:S02]  /*7c90*/  @P2 IMAD R15, R25, R6, R20 ;  /* 0x00000006190f2224 */ /* 0x004fc400078e0214 */
[--C-:B------:R-:W-:Y:S02]  /*7ca0*/  SHF.R.U64 R20, R22, UR7, R5.reuse ;  /* 0x0000000716147c19 */ /* 0x100fe40008001205 */
[----:B------:R-:W-:-:S03]  /*7cb0*/  SHF.R.U32.HI R23, RZ, UR7, R5 ;  /* 0x00000007ff177c19 */ /* 0x000fc60008011605 */
[----:B------:R-:W-:Y:S02]  /*7cc0*/  IMAD.MOV.U32 R6, RZ, RZ, R20 ;  /* 0x000000ffff067224 */ /* 0x000fe400078e0014 */
[----:B------:R-:W-:Y:S01]  /*7cd0*/  IMAD.MOV.U32 R5, RZ, RZ, R23 ;  /* 0x000000ffff057224 */ /* 0x000fe200078e0017 */
[----:B------:R-:W-:Y:S06]  /*7ce0*/  @!P0 BRA `(.L_x_176) ;  /* 0x00000000002c8947 */ /* 0x000fec0003800000 */
        /* <DEDUP_REMOVED lines=9> */
[----:B------:R-:W-:-:S04]  /*7d80*/  IMAD.WIDE.U32.X R4, R23, UR9, R4, P1 ;  /* 0x0000000917047c25 */ /* 0x000fc800088e0404 */
[----:B------:R-:W-:-:S07]  /*7d90*/  IMAD.MOV.U32 R6, RZ, RZ, R4 ;  /* 0x000000ffff067224 */ /* 0x000fce00078e0004 */
.L_x_176:
[----:B------:R-:W-:Y:S01]  /*7da0*/  ULDC UR7, c[0x0][0x648] ;  /* 0x0001920000077ab9 */ /* 0x000fe20000000800 */
[----:B------:R-:W-:Y:S01]  /*7db0*/  LOP3.LUT R4, R22, UR6, RZ, 0xc0, !PT ;  /* 0x0000000616047c12 */ /* 0x000fe2000f8ec0ff */
[----:B------:R-:W-:Y:S01]  /*7dc0*/  ULDC UR8, c[0x0][0x610] ;  /* 0x0001840000087ab9 */ /* 0x000fe20000000800 */
[----:B------:R-:W-:Y:S01]  /*7dd0*/  SHF.R.U64 R5, R6, UR7, R5 ;  /* 0x0000000706057c19 */ /* 0x000fe20008001205 */
[----:B------:R-:W-:Y:S01]  /*7de0*/  ULDC UR7, c[0x0][0x638] ;  /* 0x00018e0000077ab9 */ /* 0x000fe20000000800 */
[----:B------:R-:W-:-:S03]  /*7df0*/  LOP3.LUT R21, R21, UR4, RZ, 0xc0, !PT ;  /* 0x0000000415157c12 */ /* 0x000fc6000f8ec0ff */
[----:B------:R-:W-:Y:S02]  /*7e00*/  IMAD.MOV R7, RZ, RZ, -R5 ;  /* 0x000000ffff077224 */ /* 0x000fe400078e0a05 */
[----:B------:R-:W-:Y:S02]  /*7e10*/  IMAD R4, R5, UR5, R4 ;  /* 0x0000000505047c24 */ /* 0x000fe4000f8e0204 */
[----:B------:R-:W-:Y:S01]  /*7e20*/  IMAD R20, R7, UR7, R20 ;  /* 0x0000000707147c24 */ /* 0x000fe2000f8e0214 */
[----:B------:R-:W-:Y:S01]  /*7e30*/  ULDC UR7, c[0x0][0x600] ;  /* 0x0001800000077ab9 */ /* 0x000fe20000000800 */
[----:B------:R-:W-:Y:S02]  /*7e40*/  IMAD R15, R4, UR8, R15 ;  /* 0x00000008040f7c24 */ /* 0x000fe4000f8e020f */
[----:B------:R-:W-:Y:S02]  /*7e50*/  IMAD R20, R20, UR7, R21 ;  /* 0x0000000714147c24 */ /* 0x000fe4000f8e0215 */
[----:B------:R-:W-:-:S02]  /*7e60*/  IMAD.MOV.U32 R4, RZ, RZ, 0x1 ;  /* 0x00000001ff047424 */ /* 0x000fc400078e00ff */
[----:B------:R-:W-:Y:S01]  /*7e70*/  IMAD.MOV.U32 R7, RZ, RZ, R14 ;  /* 0x000000ffff077224 */ /* 0x000fe200078e000e */
[----:B------:R-:W-:Y:S02]  /*7e80*/  SEL R21, R20, R15, !P2 ;  /* 0x0000000f14157207 */ /* 0x000fe40005000000 */
[----:B------:R-:W-:-:S07]  /*7e90*/  SEL R20, R15, R20, !P2 ;  /* 0x000000140f147207 */ /* 0x000fce0005000000 */
.L_x_174:
[----:B------:R-:W-:Y:S05]  /*7ea0*/  BSYNC B1 ;  /* 0x0000000000017941 */ /* 0x000fea0003800000 */
.L_x_173:
[----:B------:R-:W-:-:S13]  /*7eb0*/  LOP3.LUT P0, RZ, R4, 0xff, RZ, 0xc0, !PT ;  /* 0x000000ff04ff7812 */ /* 0x000fda000780c0ff */
[----:B------:R-:W-:Y:S05]  /*7ec0*/  @P0 BRA `(.L_x_177) ;  /* 0xfffffff400100947 */ /* 0x000fea000383ffff */
[----:B------:R-:W-:Y:S05]  /*7ed0*/  BSYNC B0 ;  /* 0x0000000000007941 */ /* 0x000fea0003800000 */
.L_x_166:
[----:B------:R-:W-:-:S03]  /*7ee0*/  UMOV UR7, 0xffffffff ;  /* 0xffffffff00077882 */ /* 0x000fc60000000000 */
[----:B------:R-:W-:Y:S05]  /*7ef0*/  BRA.DIV UR7, `(.L_x_178) ;  /* 0x0000000207f07947 */ /* 0x000fea000b800000 */
[----:B------:R-:W-:-:S13]  /*7f00*/  ELECT P6, URZ, PT ;  /* 0x00000000003f782f */ /* 0x000fda00038c0000 */
.L_x_191:
[----:B------:R-:W-:Y:S04]  /*7f10*/  BSSY B0, `(.L_x_179) ;  /* 0x0000022000007945 */ /* 0x000fe80003800000 */
[----:B------:R-:W-:Y:S05]  /*7f20*/  @!P6 BRA `(.L_x_180) ;  /* 0x000000000080e947 */ /* 0x000fea0003800000 */
[----:B------:R-:W-:-:S04]  /*7f30*/  LOP3.LUT R18, R18, 0x2, RZ, 0xfc, !PT ;  /* 0x0000000212127812 */ /* 0x000fc800078efcff */
[----:B------:R-:W-:-:S13]  /*7f40*/  ISETP.NE.AND P0, PT, R18, 0x3, PT ;  /* 0x000000031200780c */ /* 0x000fda0003f05270 */
[----:B------:R-:W-:Y:S05]  /*7f50*/  @!P0 BRA `(.L_x_181) ;  /* 0x0000000000048947 */ /* 0x000fea0003800000 */
[----:B------:R-:W-:Y:S01]  /*7f60*/  BPT.TRAP 0x1 ;  /* 0x000000040000795c */ /* 0x000fe20000300000 */
.L_x_181:
[----:B------:R-:W0:Y:S01]  /*7f70*/  S2R R5, SR_CgaCtaId ;  /* 0x0000000000057919 */ /* 0x000e220000008800 */
[----:B------:R-:W-:Y:S02]  /*7f80*/  MOV R0, 0x400 ;  /* 0x0000040000007802 */ /* 0x000fe40000000f00 */
[----:B------:R-:W-:Y:S02]  /*7f90*/  SHF.L.U32 R2, R3, 0x1f, RZ ;  /* 0x0000001f03027819 */ /* 0x000fe400000006ff */
[----:B0-----:R-:W-:-:S05]  /*7fa0*/  LEA R5, R5, R0, 0x18 ;  /* 0x0000000005057211 */ /* 0x001fca00078ec0ff */
[----:B------:R-:W-:-:S04]  /*7fb0*/  VIADD R5, R5, 0x18 ;  /* 0x0000001805057836 */ /* 0x000fc80000000000 */
[C---:B------:R-:W-:Y:S02]  /*7fc0*/  IMAD R7, R8.reuse, 0x8, R5 ;  /* 0x0000000808077824 */ /* 0x040fe400078e0205 */
[----:B------:R-:W-:Y:S02]  /*7fd0*/  VIADD R8, R8, 0x1 ;  /* 0x0000000108087836 */ /* 0x000fe40000000000 */
[----:B------:R-:W0:Y:S03]  /*7fe0*/  SYNCS.PHASECHK.TRANS64.TRYWAIT P0, [R7+URZ], R2 ;  /* 0x00000002070075a7 */ /* 0x000e26000800017f */
[----:B------:R-:W-:-:S04]  /*7ff0*/  ISETP.NE.AND P1, PT, R8, 0x3, PT ;  /* 0x000000030800780c */ /* 0x000fc80003f25270 */
[----:B------:R-:W-:Y:S02]  /*8000*/  SEL R0, RZ, 0x1, P1 ;  /* 0x00000001ff007807 */ /* 0x000fe40000800000 */
[----:B------:R-:W-:Y:S02]  /*8010*/  SEL R8, R8, RZ, P1 ;  /* 0x000000ff08087207 */ /* 0x000fe40000800000 */
[----:B------:R-:W-:-:S03]  /*8020*/  LOP3.LUT R9, R3, R0, RZ, 0x3c, !PT ;  /* 0x0000000003097212 */ /* 0x000fc600078e3cff */
[----:B------:R-:W-:Y:S01]  /*8030*/  IMAD R4, R8, 0x8, R5 ;  /* 0x0000000808047824 */ /* 0x000fe200078e0205 */
[----:B------:R-:W-:Y:S01]  /*8040*/  SHF.L.U32 R3, R9, 0x1f, RZ ;  /* 0x0000001f09037819 */ /* 0x000fe200000006ff */
[----:B0-----:R-:W-:Y:S06]  /*8050*/  @!P0 BRA `(.L_x_182) ;  /* 0x0000000000b88947 */ /* 0x001fec0003800000 */
.L_x_192:
[----:B------:R-:W1:Y:S01]  /*8060*/  SYNCS.PHASECHK.TRANS64.TRYWAIT P0, [R4+URZ], R3 ;  /* 0x00000003040075a7 */ /* 0x000e62000800017f */
[----:B------:R-:W-:-:S05]  /*8070*/  VIADD R0, R8, 0x1 ;  /* 0x0000000108007836 */ /* 0x000fca0000000000 */
[----:B------:R-:W-:-:S04]  /*8080*/  ISETP.NE.AND P1, PT, R0, 0x3, PT ;  /* 0x000000030000780c */ /* 0x000fc80003f25270 */
[----:B0-----:R-:W-:Y:S02]  /*8090*/  SEL R2, RZ, 0x1, P1 ;  /* 0x00000001ff027807 */ /* 0x001fe40000800000 */
[----:B------:R-:W-:Y:S02]  /*80a0*/  SEL R0, R0, RZ, P1 ;  /* 0x000000ff00007207 */ /* 0x000fe40000800000 */
[----:B------:R-:W-:Y:S01]  /*80b0*/  LOP3.LUT R2, R9, R2, RZ, 0x3c, !PT ;  /* 0x0000000209027212 */ /* 0x000fe200078e3cff */
[----:B-1----:R-:W-:Y:S06]  /*80c0*/  @!P0 BRA `(.L_x_183) ;  /* 0x0000000000b08947 */ /* 0x002fec0003800000 */
.L_x_193:
[----:B------:R-:W-:Y:S01]  /*80d0*/  IMAD R5, R0, 0x8, R5 ;  /* 0x0000000800057824 */ /* 0x000fe200078e0205 */
[----:B------:R-:W-:-:S07]  /*80e0*/  SHF.L.U32 R0, R2, 0x1f, RZ ;  /* 0x0000001f02007819 */ /* 0x000fce00000006ff */
.L_x_184:
[----:B-1----:R1:W2:Y:S02]  /*80f0*/  SYNCS.PHASECHK.TRANS64.TRYWAIT P0, [R5+URZ], R0 ;  /* 0x00000000050075a7 */ /* 0x0022a4000800017f */
[----:B--2---:R-:W-:Y:S05]  /*8100*/  @!P0 NANOSLEEP.SYNCS 0x989680 ;  /* 0x009896800000895d */ /* 0x004fea0003900000 */
[----:B------:R-:W2:Y:S02]  /*8110*/  @!P0 SYNCS.PHASECHK.TRANS64 P0, [R5+URZ], R0 ;  /* 0x00000000050085a7 */ /* 0x000ea4000800007f */
[----:B--2---:R-:W-:Y:S05]  /*8120*/  @!P0 BRA `(.L_x_184) ;  /* 0xfffffffc00f08947 */ /* 0x004fea000383ffff */
.L_x_180:
[----:B------:R-:W-:Y:S05]  /*8130*/  BSYNC B0 ;  /* 0x0000000000007941 */ /* 0x000fea0003800000 */
.L_x_179:
[----:B------:R-:W-:Y:S05]  /*8140*/  EXIT ;  /* 0x000000000000794d */ /* 0x000fea0003800000 */
.L_x_21:
[----:B-1----:R1:W2:Y:S02]  /*8150*/  SYNCS.PHASECHK.TRANS64.TRYWAIT P1, [R3+URZ], R0 ;  /* 0x00000000030075a7 */ /* 0x0022a4000802017f */
[----:B--2---:R-:W-:Y:S05]  /*8160*/  @!P1 NANOSLEEP.SYNCS 0x989680 ;  /* 0x009896800000995d */ /* 0x004fea0003900000 */
[----:B------:R-:W2:Y:S02]  /*8170*/  @!P1 SYNCS.PHASECHK.TRANS64 P1, [R3+URZ], R0 ;  /* 0x00000000030095a7 */ /* 0x000ea4000802007f */
[----:B--2---:R-:W-:Y:S05]  /*8180*/  @!P1 BRA `(.L_x_21) ;  /* 0xfffffffc00f09947 */ /* 0x004fea000383ffff */
[----:B------:R-:W-:Y:S05]  /*8190*/  BRA `(.L_x_20) ;  /* 0xffffff9400847947 */ /* 0x000fea000383ffff */
.L_x_26:
[----:B-1----:R1:W2:Y:S02]  /*81a0*/  SYNCS.PHASECHK.TRANS64.TRYWAIT P1, [R5+URZ], R4 ;  /* 0x00000004050075a7 */ /* 0x0022a4000802017f */
[----:B--2---:R-:W-:Y:S05]  /*81b0*/  @!P1 NANOSLEEP.SYNCS 0x989680 ;  /* 0x009896800000995d */ /* 0x004fea0003900000 */
[----:B------:R-:W2:Y:S02]  /*81c0*/  @!P1 SYNCS.PHASECHK.TRANS64 P1, [R5+URZ], R4 ;  /* 0x00000004050095a7 */ /* 0x000ea4000802007f */
[----:B--2---:R-:W-:Y:S05]  /*81d0*/  @!P1 BRA `(.L_x_26) ;  /* 0xfffffffc00f09947 */ /* 0x004fea000383ffff */
[----:B------:R-:W-:Y:S05]  /*81e0*/  BRA `(.L_x_25) ;  /* 0xffffff9800d07947 */ /* 0x000fea000383ffff */
.L_x_167:
[----:B------:R-:W-:Y:S01]  /*81f0*/  BSSY B1, `(.L_x_185) ;  /* 0x0000006000017945 */ /* 0x000fe20003800000 */
[----:B------:R-:W-:-:S07]  /*8200*/  IMAD.MOV.U32 R15, RZ, RZ, -0x1 ;  /* 0xffffffffff0f7424 */ /* 0x000fce00078e00ff */
[----:B------:R-:W-:Y:S05]  /*8210*/  WARPSYNC.COLLECTIVE R15, `(.L_x_186) ;  /* 0x000000000f0c7348 */ /* 0x000fea0003c00000 */
[----:B------:R-:W-:Y:S02]  /*8220*/  ELECT P6, UR62, PT ;  /* 0x00000000003e782f */ /* 0x000fe400038c0000 */
[----:B------:R-:W-:Y:S01]  /*8230*/  MOV R14, UR62 ;  /* 0x0000003e000e7c02 */ /* 0x000fe20008000f00 */
[----:B------:R-:W-:Y:S10]  /*8240*/  ENDCOLLECTIVE ;  /* 0x000000000000791b */ /* 0x000ff40003800000 */
.L_x_186:
[----:B------:R-:W-:Y:S05]  /*8250*/  BSYNC B1 ;  /* 0x0000000000017941 */ /* 0x000fea0003800000 */
.L_x_185:
[----:B------:R-:W-:Y:S05]  /*8260*/  BRA `(.L_x_187) ;  /* 0xfffffff000347947 */ /* 0x000fea000383ffff */
.L_x_170:
[----:B-1----:R1:W2:Y:S02]  /*8270*/  SYNCS.PHASECHK.TRANS64.TRYWAIT P0, [R23+URZ+0x18], R14 ;  /* 0x0000180e170075a7 */ /* 0x0022a4000800017f */
[----:B--2---:R-:W-:Y:S05]  /*8280*/  @!P0 NANOSLEEP.SYNCS 0x989680 ;  /* 0x009896800000895d */ /* 0x004fea0003900000 */
[----:B------:R-:W2:Y:S02]  /*8290*/  @!P0 SYNCS.PHASECHK.TRANS64 P0, [R23+URZ+0x18], R14 ;  /* 0x0000180e170085a7 */ /* 0x000ea4000800007f */
[----:B--2---:R-:W-:Y:S05]  /*82a0*/  @!P0 BRA `(.L_x_170) ;  /* 0xfffffffc00f08947 */ /* 0x004fea000383ffff */
[----:B------:R-:W-:Y:S05]  /*82b0*/  BRA `(.L_x_188) ;  /* 0xfffffff0006c7947 */ /* 0x000fea000383ffff */
.L_x_178:
[----:B------:R-:W-:Y:S01]  /*82c0*/  BSSY B0, `(.L_x_189) ;  /* 0x0000006000007945 */ /* 0x000fe20003800000 */
[----:B------:R-:W-:-:S07]  /*82d0*/  IMAD.MOV.U32 R15, RZ, RZ, -0x1 ;  /* 0xffffffffff0f7424 */ /* 0x000fce00078e00ff */
[----:B------:R-:W-:Y:S05]  /*82e0*/  WARPSYNC.COLLECTIVE R15, `(.L_x_190) ;  /* 0x000000000f0c7348 */ /* 0x000fea0003c00000 */
[----:B------:R-:W-:Y:S02]  /*82f0*/  ELECT P6, UR62, PT ;  /* 0x00000000003e782f */ /* 0x000fe400038c0000 */
[----:B------:R-:W-:Y:S01]  /*8300*/  MOV R14, UR62 ;  /* 0x0000003e000e7c02 */ /* 0x000fe20008000f00 */
[----:B------:R-:W-:Y:S10]  /*8310*/  ENDCOLLECTIVE ;  /* 0x000000000000791b */ /* 0x000ff40003800000 */
.L_x_190:
[----:B------:R-:W-:Y:S05]  /*8320*/  BSYNC B0 ;  /* 0x0000000000007941 */ /* 0x000fea0003800000 */
.L_x_189:
[----:B------:R-:W-:Y:S05]  /*8330*/  BRA `(.L_x_191) ;  /* 0xfffffff800f47947 */ /* 0x000fea000383ffff */
.L_x_182:
[----:B0-----:R0:W1:Y:S02]  /*8340*/  SYNCS.PHASECHK.TRANS64.TRYWAIT P0, [R7+URZ], R2 ;  /* 0x00000002070075a7 */ /* 0x001064000800017f */
[----:B-1----:R-:W-:Y:S05]  /*8350*/  @!P0 NANOSLEEP.SYNCS 0x989680 ;  /* 0x009896800000895d */ /* 0x002fea0003900000 */
[----:B------:R-:W1:Y:S02]  /*8360*/  @!P0 SYNCS.PHASECHK.TRANS64 P0, [R7+URZ], R2 ;  /* 0x00000002070085a7 */ /* 0x000e64000800007f */
[----:B-1----:R-:W-:Y:S05]  /*8370*/  @!P0 BRA `(.L_x_182) ;  /* 0xfffffffc00f08947 */ /* 0x002fea000383ffff */
[----:B------:R-:W-:Y:S05]  /*8380*/  BRA `(.L_x_192) ;  /* 0xfffffffc00347947 */ /* 0x000fea000383ffff */
.L_x_183:
[----:B0-----:R0:W1:Y:S02]  /*8390*/  SYNCS.PHASECHK.TRANS64.TRYWAIT P0, [R4+URZ], R3 ;  /* 0x00000003040075a7 */ /* 0x001064000800017f */
[----:B-1----:R-:W-:Y:S05]  /*83a0*/  @!P0 NANOSLEEP.SYNCS 0x989680 ;  /* 0x009896800000895d */ /* 0x002fea0003900000 */
[----:B------:R-:W1:Y:S02]  /*83b0*/  @!P0 SYNCS.PHASECHK.TRANS64 P0, [R4+URZ], R3 ;  /* 0x00000003040085a7 */ /* 0x000e64000800007f */
[----:B-1----:R-:W-:Y:S05]  /*83c0*/  @!P0 BRA `(.L_x_183) ;  /* 0xfffffffc00f08947 */ /* 0x002fea000383ffff */
[----:B------:R-:W-:Y:S05]  /*83d0*/  BRA `(.L_x_193) ;  /* 0xfffffffc003c7947 */ /* 0x000fea000383ffff */
.L_x_194:
[----:B------:R-:W-:-:S00]  /*83e0*/  BRA `(.L_x_194) ;  /* 0xfffffffc00fc7947 */ /* 0x000fc0000383ffff */
[----:B------:R-:W-:-:S00]  /*83f0*/  NOP ;  /* 0x0000000000007918 */ /* 0x000fc00000000000 */
        /* <DEDUP_REMOVED lines=8> */
.L_x_195:


//--------------------- .nv.global.init           --------------------------
	.section	.nv.global.init,"aw",@progbits
.nv.global.init:
	.type		$str$22,@object
	.size		$str$22,($str$23 - $str$22)
$str$22:
        /*0000*/ 	.byte	0x6b, 0x5f, 0x74, 0x69, 0x6c, 0x65, 0x5f, 0x63, 0x6f, 0x75, 0x6e, 0x74, 0x20, 0x3e, 0x3d, 0x20
        /*0010*/ 	.byte	0x31, 0x00
	.type		$str$23,@object
	.size		$str$23,(__unnamed_1 - $str$23)
$str$23:
        /*0012*/ 	.byte	0x2f, 0x74, 0x6d, 0x70, 0x2f, 0x63, 0x75, 0x74, 0x6c, 0x61, 0x73, 0x73, 0x5f, 0x73, 0x77, 0x65
        /*0022*/ 	.byte	0x65, 0x70, 0x5f, 0x73, 0x72, 0x63, 0x2f, 0x69, 0x6e, 0x63, 0x6c, 0x75, 0x64, 0x65, 0x2f, 0x63
        /*0032*/ 	.byte	0x75, 0x74, 0x6c, 0x61, 0x73, 0x73, 0x2f, 0x67, 0x65, 0x6d, 0x6d, 0x2f, 0x63, 0x6f, 0x6c, 0x6c
        /*0042*/ 	.byte	0x65, 0x63, 0x74, 0x69, 0x76, 0x65, 0x2f, 0x73, 0x6d, 0x39, 0x30, 0x5f, 0x6d, 0x6d, 0x61, 0x5f
        /*0052*/ 	.byte	0x74, 0x6d, 0x61, 0x5f, 0x67, 0x6d, 0x6d, 0x61, 0x5f, 0x73, 0x73, 0x5f, 0x77, 0x61, 0x72, 0x70
        /*0062*/ 	.byte	0x73, 0x70, 0x65, 0x63, 0x69, 0x61, 0x6c, 0x69, 0x7a, 0x65, 0x64, 0x2e, 0x68, 0x70, 0x70, 0x00
	.type		__unnamed_1,@object
	.size		__unnamed_1,(.L_0 - __unnamed_1)
__unnamed_1:
        /*0072*/ 	.byte	0x76, 0x6f, 0x69, 0x64, 0x20, 0x63, 0x75, 0x74, 0x6c, 0x61, 0x73, 0x73, 0x3a, 0x3a, 0x67, 0x65
        /* <DEDUP_REMOVED lines=180> */
        /*0bc2*/ 	.byte	0x74, 0x69, 0x74, 0x79, 0x5d, 0x00
.L_0:


//--------------------- .nv.shared._ZN7cutlass13device_kernelINS_4gemm6kernel13GemmUniversalIN4cute5tupleIJiiiiEEENS1_10collective13CollectiveMmaINS1_34MainloopSm90TmaGmmaWarpSpecializedILi3ENS5_IJNS4_1CILi4EEENSA_ILi1EEESC_EEENS1_35KernelTmaWarpSpecializedCooperativeEEENS5_IJNSA_ILi128EEESG_SG_EEENS_6half_tENS5_IJlSC_lEEESI_SJ_NS4_8TiledMMAINS4_8MMA_AtomIJNS4_4SM904GMMA26MMA_64x128x16_F32F16F16_SSILNSN_5MajorE0ELSP_0ELNSN_7ScaleInE1ELSQ_1EEEEEENS4_6LayoutINS5_IJNSA_ILi2EEESC_SC_EEENS5_IJSC_NSA_ILi0EEESW_EEEEENS5_IJNS4_10UnderscoreESZ_SZ_EEEEENS4_13SM90_TMA_LOADENS4_14ComposedLayoutINS4_7SwizzleILi3ELi4ELi3EEENS4_18smem_ptr_flag_bitsILi16EEENST_INS5_IJNSA_ILi8EEENSA_ILi64EEEEEENS5_IJS19_SC_EEEEEEEvNS4_8identityENS4_23SM90_TMA_LOAD_MULTICASTES1D_vS1E_EENS_8epilogue10collective6detail29Sm90TmaWarpSpecializedAdapterINS1I_15DefaultEpilogueISI_SJ_SJ_NS1H_6thread17LinearCombinationISI_Li1EffLNS1M_9ScaleType4KindE0ELNS_15FloatRoundStyleE2ESI_EENS1_15EpilogueDefaultEEEEEvvEEEEvNT_6ParamsE --------------------------
	.section	.nv.shared._ZN7cutlass13device_kernelINS_4gemm6kernel13GemmUniversalIN4cute5tupleIJiiiiEEENS1_10collective13CollectiveMmaINS1_34MainloopSm90TmaGmmaWarpSpecializedILi3ENS5_IJNS4_1CILi4EEENSA_ILi1EEESC_EEENS1_35KernelTmaWarpSpecializedCooperativeEEENS5_IJNSA_ILi128EEESG_SG_EEENS_6half_tENS5_IJlSC_lEEESI_SJ_NS4_8TiledMMAINS4_8MMA_AtomIJNS4_4SM904GMMA26MMA_64x128x16_F32F16F16_SSILNSN_5MajorE0ELSP_0ELNSN_7ScaleInE1ELSQ_1EEEEEENS4_6LayoutINS5_IJNSA_ILi2EEESC_SC_EEENS5_IJSC_NSA_ILi0EEESW_EEEEENS5_IJNS4_10UnderscoreESZ_SZ_EEEEENS4_13SM90_TMA_LOADENS4_14ComposedLayoutINS4_7SwizzleILi3ELi4ELi3EEENS4_18smem_ptr_flag_bitsILi16EEENST_INS5_IJNSA_ILi8EEENSA_ILi64EEEEEENS5_IJS19_SC_EEEEEEEvNS4_8identityENS4_23SM90_TMA_LOAD_MULTICASTES1D_vS1E_EENS_8epilogue10collective6detail29Sm90TmaWarpSpecializedAdapterINS1I_15DefaultEpilogueISI_SJ_SJ_NS1H_6thread17LinearCombinationISI_Li1EffLNS1M_9ScaleType4KindE0ELNS_15FloatRoundStyleE2ESI_EENS1_15EpilogueDefaultEEEEEvvEEEEvNT_6ParamsE,"aw",@nobits
	.sectionflags	@""
	.align	16
	.zero		1024


//--------------------- .nv.shared.reserved.0     --------------------------
	.section	.nv.shared.reserved.0,"aw",@nobits
	.weak		__nv_reservedSMEM_offset_0_alias
	.size		__nv_reservedSMEM_offset_0_alias, 0, 0
	.other		__nv_reservedSMEM_offset_0_alias,@"STO_CUDA_RESERVED_SHARED STV_DEFAULT"
__nv_reservedSMEM_offset_0_alias:
	.zero		0


//--------------------- .nv.global                --------------------------
	.section	.nv.global,"aw",@nobits
.nv.global:
	.type		_ZN40_INTERNAL_2ea40ea0_4_k_cu_3dd2ba82_227994cute1_E,@object
	.size		_ZN40_INTERNAL_2ea40ea0_4_k_cu_3dd2ba82_227994cute1_E,(_ZN40_INTERNAL_2ea40ea0_4_k_cu_3dd2ba82_227994cuda3std3__45__cpo6cbeginE - _ZN40_INTERNAL_2ea40ea0_4_k_cu_3dd2ba82_227994cute1_E)
_ZN40_INTERNAL_2ea40ea0_4_k_cu_3dd2ba82_227994cute1_E:
	.zero		1
	.type		_ZN40_INTERNAL_2ea40ea0_4_k_cu_3dd2ba82_227994cuda3std3__45__cpo6cbeginE,@object
	.size		_ZN40_INTERNAL_2ea40ea0_4_k_cu_3dd2ba82_227994cuda3std3__45__cpo6cbeginE,(_ZN40_INTERNAL_2ea40ea0_4_k_cu_3dd2ba82_227994cuda3std3__48in_placeE - _ZN40_INTERNAL_2ea40ea0_4_k_cu_3dd2ba82_227994cuda3std3__45__cpo6cbeginE)
_ZN40_INTERNAL_2ea40ea0_4_k_cu_3dd2ba82_227994cuda3std3__45__cpo6cbeginE:
	.zero		1
	.type		_ZN40_INTERNAL_2ea40ea0_4_k_cu_3dd2ba82_227994cuda3std3__48in_placeE,@object
	.size		_ZN40_INTERNAL_2ea40ea0_4_k_cu_3dd2ba82_227994cuda3std3__48in_placeE,(_ZN40_INTERNAL_2ea40ea0_4_k_cu_3dd2ba82_227994cuda3std6ranges3__45__cpo9iter_moveE - _ZN40_INTERNAL_2ea40ea0_4_k_cu_3dd2ba82_227994cuda3std3__48in_placeE)
_ZN40_INTERNAL_2ea40ea0_4_k_cu_3dd2ba82_227994cuda3std3__48in_placeE:
	.zero		1
	.type		_ZN40_INTERNAL_2ea40ea0_4_k_cu_3dd2ba82_227994cuda3std6ranges3__45__cpo9iter_moveE,@object
	.size		_ZN40_INTERNAL_2ea40ea0_4_k_cu_3dd2ba82_227994cuda3std6ranges3__45__cpo9iter_moveE,(_ZN40_INTERNAL_2ea40ea0_4_k_cu_3dd2ba82_227994cuda3std3__45__cpo5beginE - _ZN40_INTERNAL_2ea40ea0_4_k_cu_3dd2ba82_227994cuda3std6ranges3__45__cpo9iter_moveE)
_ZN40_INTERNAL_2ea40ea0_4_k_cu_3dd2ba82_227994cuda3std6ranges3__45__cpo9iter_moveE:
	.zero		1
	.type		_ZN40_INTERNAL_2ea40ea0_4_k_cu_3dd2ba82_227994cuda3std3__45__cpo5beginE,@object
	.size		_ZN40_INTERNAL_2ea40ea0_4_k_cu_3dd2ba82_227994cuda3std3__45__cpo5beginE,(_ZN40_INTERNAL_2ea40ea0_4_k_cu_3dd2ba82_227994cuda3std3__442_GLOBAL__N__2ea40ea0_4_k_cu_3dd2ba82_227996ignoreE - _ZN40_INTERNAL_2ea40ea0_4_k_cu_3dd2ba82_227994cuda3std3__45__cpo5beginE)
_ZN40_INTERNAL_2ea40ea0_4_k_cu_3dd2ba82_227994cuda3std3__45__cpo5beginE:
	.zero		1
	.type		_ZN40_INTERNAL_2ea40ea0_4_k_cu_3dd2ba82_227994cuda3std3__442_GLOBAL__N__2ea40ea0_4_k_cu_3dd2ba82_227996ignoreE,@object
	.size		_ZN40_INTERNAL_2ea40ea0_4_k_cu_3dd2ba82_227994cuda3std3__442_GLOBAL__N__2ea40ea0_4_k_cu_3dd2ba82_227996ignoreE,(_ZN40_INTERNAL_2ea40ea0_4_k_cu_3dd2ba82_227994cute7productE - _ZN40_INTERNAL_2ea40ea0_4_k_cu_3dd2ba82_227994cuda3std3__442_GLOBAL__N__2ea40ea0_4_k_cu_3dd2ba82_227996ignoreE)
_ZN40_INTERNAL_2ea40ea0_4_k_cu_3dd2ba82_227994cuda3std3__442_GLOBAL__N__2ea40ea0_4_k_cu_3dd2ba82_227996ignoreE:
	.zero		1
	.type		_ZN40_INTERNAL_2ea40ea0_4_k_cu_3dd2ba82_227994cute7productE,@object
	.size		_ZN40_INTERNAL_2ea40ea0_4_k_cu_3dd2ba82_227994cute7productE,(_ZN40_INTERNAL_2ea40ea0_4_k_cu_3dd2ba82_227994cuda3std3__45__cpo3endE - _ZN40_INTERNAL_2ea40ea0_4_k_cu_3dd2ba82_227994cute7productE)
_ZN40_INTERNAL_2ea40ea0_4_k_cu_3dd2ba82_227994cute7productE:
	.zero		1
	.type		_ZN40_INTERNAL_2ea40ea0_4_k_cu_3dd2ba82_227994cuda3std3__45__cpo3endE,@object
	.size		_ZN40_INTERNAL_2ea40ea0_4_k_cu_3dd2ba82_227994cuda3std3__45__cpo3endE,(_ZN40_INTERNAL_2ea40ea0_4_k_cu_3dd2ba82_227994cuda3std3__419piecewise_constructE - _ZN40_INTERNAL_2ea40ea0_4_k_cu_3dd2ba82_227994cuda3std3__45__cpo3endE)
_ZN40_INTERNAL_2ea40ea0_4_k_cu_3dd2ba82_227994cuda3std3__45__cpo3endE:
	.zero		1
	.type		_ZN40_INTERNAL_2ea40ea0_4_k_cu_3dd2ba82_227994cuda3std3__419piecewise_constructE,@object
	.size		_ZN40_INTERNAL_2ea40ea0_4_k_cu_3dd2ba82_227994cuda3std3__419piecewise_constructE,(_ZN40_INTERNAL_2ea40ea0_4_k_cu_3dd2ba82_227994cuda3std3__45__cpo4cendE - _ZN40_INTERNAL_2ea40ea0_4_k_cu_3dd2ba82_227994cuda3std3__419piecewise_constructE)
_ZN40_INTERNAL_2ea40ea0_4_k_cu_3dd2ba82_227994cuda3std3__419piecewise_constructE:
	.zero		1
	.type		_ZN40_INTERNAL_2ea40ea0_4_k_cu_3dd2ba82_227994cuda3std3__45__cpo4cendE,@object
	.size		_ZN40_INTERNAL_2ea40ea0_4_k_cu_3dd2ba82_227994cuda3std3__45__cpo4cendE,(_ZN40_INTERNAL_2ea40ea0_4_k_cu_3dd2ba82_227994cuda3std6ranges3__45__cpo4swapE - _ZN40_INTERNAL_2ea40ea0_4_k_cu_3dd2ba82_227994cuda3std3__45__cpo4cendE)
_ZN40_INTERNAL_2ea40ea0_4_k_cu_3dd2ba82_227994cuda3std3__45__cpo4cendE:
	.zero		1
	.type		_ZN40_INTERNAL_2ea40ea0_4_k_cu_3dd2ba82_227994cuda3std6ranges3__45__cpo4swapE,@object
	.size		_ZN40_INTERNAL_2ea40ea0_4_k_cu_3dd2ba82_227994cuda3std6ranges3__45__cpo4swapE,(.L_8 - _ZN40_INTERNAL_2ea40ea0_4_k_cu_3dd2ba82_227994cuda3std6ranges3__45__cpo4swapE)
_ZN40_INTERNAL_2ea40ea0_4_k_cu_3dd2ba82_227994cuda3std6ranges3__45__cpo4swapE:
	.zero		1
.L_8:


//--------------------- .nv.constant0._ZN7cutlass13device_kernelINS_4gemm6kernel13GemmUniversalIN4cute5tupleIJiiiiEEENS1_10collective13CollectiveMmaINS1_34MainloopSm90TmaGmmaWarpSpecializedILi3ENS5_IJNS4_1CILi4EEENSA_ILi1EEESC_EEENS1_35KernelTmaWarpSpecializedCooperativeEEENS5_IJNSA_ILi128EEESG_SG_EEENS_6half_tENS5_IJlSC_lEEESI_SJ_NS4_8TiledMMAINS4_8MMA_AtomIJNS4_4SM904GMMA26MMA_64x128x16_F32F16F16_SSILNSN_5MajorE0ELSP_0ELNSN_7ScaleInE1ELSQ_1EEEEEENS4_6LayoutINS5_IJNSA_ILi2EEESC_SC_EEENS5_IJSC_NSA_ILi0EEESW_EEEEENS5_IJNS4_10UnderscoreESZ_SZ_EEEEENS4_13SM90_TMA_LOADENS4_14ComposedLayoutINS4_7SwizzleILi3ELi4ELi3EEENS4_18smem_ptr_flag_bitsILi16EEENST_INS5_IJNSA_ILi8EEENSA_ILi64EEEEEENS5_IJS19_SC_EEEEEEEvNS4_8identityENS4_23SM90_TMA_LOAD_MULTICASTES1D_vS1E_EENS_8epilogue10collective6detail29Sm90TmaWarpSpecializedAdapterINS1I_15DefaultEpilogueISI_SJ_SJ_NS1H_6thread17LinearCombinationISI_Li1EffLNS1M_9ScaleType4KindE0ELNS_15FloatRoundStyleE2ESI_EENS1_15EpilogueDefaultEEEEEvvEEEEvNT_6ParamsE --------------------------
	.section	.nv.constant0._ZN7cutlass13device_kernelINS_4gemm6kernel13GemmUniversalIN4cute5tupleIJiiiiEEENS1_10collective13CollectiveMmaINS1_34MainloopSm90TmaGmmaWarpSpecializedILi3ENS5_IJNS4_1CILi4EEENSA_ILi1EEESC_EEENS1_35KernelTmaWarpSpecializedCooperativeEEENS5_IJNSA_ILi128EEESG_SG_EEENS_6half_tENS5_IJlSC_lEEESI_SJ_NS4_8TiledMMAINS4_8MMA_AtomIJNS4_4SM904GMMA26MMA_64x128x16_F32F16F16_SSILNSN_5MajorE0ELSP_0ELNSN_7ScaleInE1ELSQ_1EEEEEENS4_6LayoutINS5_IJNSA_ILi2EEESC_SC_EEENS5_IJSC_NSA_ILi0EEESW_EEEEENS5_IJNS4_10UnderscoreESZ_SZ_EEEEENS4_13SM90_TMA_LOADENS4_14ComposedLayoutINS4_7SwizzleILi3ELi4ELi3EEENS4_18smem_ptr_flag_bitsILi16EEENST_INS5_IJNSA_ILi8EEENSA_ILi64EEEEEENS5_IJS19_SC_EEEEEEEvNS4_8identityENS4_23SM90_TMA_LOAD_MULTICASTES1D_vS1E_EENS_8epilogue10collective6detail29Sm90TmaWarpSpecializedAdapterINS1I_15DefaultEpilogueISI_SJ_SJ_NS1H_6thread17LinearCombinationISI_Li1EffLNS1M_9ScaleType4KindE0ELNS_15FloatRoundStyleE2ESI_EENS1_15EpilogueDefaultEEEEEvvEEEEvNT_6ParamsE,"a",@progbits
	.sectionflags	@""
	.align	4
.nv.constant0._ZN7cutlass13device_kernelINS_4gemm6kernel13GemmUniversalIN4cute5tupleIJiiiiEEENS1_10collective13CollectiveMmaINS1_34MainloopSm90TmaGmmaWarpSpecializedILi3ENS5_IJNS4_1CILi4EEENSA_ILi1EEESC_EEENS1_35KernelTmaWarpSpecializedCooperativeEEENS5_IJNSA_ILi128EEESG_SG_EEENS_6half_tENS5_IJlSC_lEEESI_SJ_NS4_8TiledMMAINS4_8MMA_AtomIJNS4_4SM904GMMA26MMA_64x128x16_F32F16F16_SSILNSN_5MajorE0ELSP_0ELNSN_7ScaleInE1ELSQ_1EEEEEENS4_6LayoutINS5_IJNSA_ILi2EEESC_SC_EEENS5_IJSC_NSA_ILi0EEESW_EEEEENS5_IJNS4_10UnderscoreESZ_SZ_EEEEENS4_13SM90_TMA_LOADENS4_14ComposedLayoutINS4_7SwizzleILi3ELi4ELi3EEENS4_18smem_ptr_flag_bitsILi16EEENST_INS5_IJNSA_ILi8EEENSA_ILi64EEEEEENS5_IJS19_SC_EEEEEEEvNS4_8identityENS4_23SM90_TMA_LOAD_MULTICASTES1D_vS1E_EENS_8epilogue10collective6detail29Sm90TmaWarpSpecializedAdapterINS1I_15DefaultEpilogueISI_SJ_SJ_NS1H_6thread17LinearCombinationISI_Li1EffLNS1M_9ScaleType4KindE0ELNS_15FloatRoundStyleE2ESI_EENS1_15EpilogueDefaultEEEEEvvEEEEvNT_6ParamsE:
	.zero		1664


//--------------------- SYMBOLS --------------------------

	.type		.nv.reservedSmem.offset0,@object
	.size		.nv.reservedSmem.offset0,0x4
	.type		__assertfail,@function
